	.target	sm_90a

	.elftype	@"ET_EXEC"


//--------------------- .note.nv.tkinfo           --------------------------
	.section	.note.nv.tkinfo,"",@"SHT_NOTE"
	.sectionflags	@"SHF_NOTE_NV_TKINFO"
	.tkinfo
        /*0018*/ 	.word	0x00000002
        /*0030*/ 	.string	""
        /*0030*/ 	.string	"ptxas"
        /*0030*/ 	.string	"Cuda compilation tools, release 13.0, V13.0.88"
        /*0030*/ 	.string	"Build cuda_13.0.r13.0/compiler.36424714_0"
        /*0030*/ 	.string	"-arch sm_90a -m 64 "



//--------------------- .note.nv.cuinfo           --------------------------
	.section	.note.nv.cuinfo,"",@"SHT_NOTE"
	.sectionflags	@"SHF_NOTE_NV_CUINFO"
        /*0018*/ 	.short	0x0002
        /*001a*/ 	.short	0x005a
        /*001c*/ 	.short	0x0082
	.zero		2


//--------------------- .nv.info                  --------------------------
	.section	.nv.info,"",@"SHT_CUDA_INFO"
	.align	4


	//----- nvinfo : EIATTR_REGCOUNT
	.align		4
        /*0000*/ 	.byte	0x04, 0x2f
        /*0002*/ 	.short	(.L_15 - .L_14)
	.align		4
.L_14:
        /*0004*/ 	.word	index@(_ZN7cutlass13device_kernelINS_4gemm6kernel13GemmUniversalIN4cute5tupleIJiiiiEEENS1_10collective13CollectiveMmaINS1_34MainloopSm90TmaGmmaWarpSpecializedILi4ENS5_IJNS4_1CILi2EEESB_NSA_ILi1EEEEEENS1_35KernelTmaWarpSpecializedCooperativeEEENS5_IJNSA_ILi256EEENSA_ILi128EEENSA_ILi64EEEEEENS_6half_tENS5_IJlSC_lEEESK_SL_NS4_8TiledMMAINS4_8MMA_AtomIJNS4_4SM904GMMA26MMA_64x128x16_F32F16F16_SSILNSP_5MajorE0ELSR_0ELNSP_7ScaleInE1ELSS_1EEEEEENS4_6LayoutINS5_IJSB_SC_SC_EEENS5_IJSC_NSA_ILi0EEESX_EEEEENS5_IJNS4_10UnderscoreES10_S10_EEEEENS4_23SM90_TMA_LOAD_MULTICASTENS4_14ComposedLayoutINS4_7SwizzleILi3ELi4ELi3EEENS4_18smem_ptr_flag_bitsILi16EEENSV_INS5_IJNSA_ILi8EEESI_EEENS5_IJSI_SC_EEEEEEEvNS4_8identityES13_S1D_vS1E_EENS_8epilogue10collective6detail29Sm90TmaWarpSpecializedAdapterINS1H_15DefaultEpilogueISK_SL_SL_NS1G_6thread17LinearCombinationISK_Li1EffLNS1L_9ScaleType4KindE0ELNS_15FloatRoundStyleE2ESK_EENS1_15EpilogueDefaultEEEEEvvEEEEvNT_6ParamsE)
        /*0008*/ 	.word	0x000000a8


	//----- nvinfo : EIATTR_FRAME_SIZE
	.align		4
.L_15:
        /*000c*/ 	.byte	0x04, 0x11
        /*000e*/ 	.short	(.L_17 - .L_16)
	.align		4
.L_16:
        /*0010*/ 	.word	index@(_ZN7cutlass13device_kernelINS_4gemm6kernel13GemmUniversalIN4cute5tupleIJiiiiEEENS1_10collective13CollectiveMmaINS1_34MainloopSm90TmaGmmaWarpSpecializedILi4ENS5_IJNS4_1CILi2EEESB_NSA_ILi1EEEEEENS1_35KernelTmaWarpSpecializedCooperativeEEENS5_IJNSA_ILi256EEENSA_ILi128EEENSA_ILi64EEEEEENS_6half_tENS5_IJlSC_lEEESK_SL_NS4_8TiledMMAINS4_8MMA_AtomIJNS4_4SM904GMMA26MMA_64x128x16_F32F16F16_SSILNSP_5MajorE0ELSR_0ELNSP_7ScaleInE1ELSS_1EEEEEENS4_6LayoutINS5_IJSB_SC_SC_EEENS5_IJSC_NSA_ILi0EEESX_EEEEENS5_IJNS4_10UnderscoreES10_S10_EEEEENS4_23SM90_TMA_LOAD_MULTICASTENS4_14ComposedLayoutINS4_7SwizzleILi3ELi4ELi3EEENS4_18smem_ptr_flag_bitsILi16EEENSV_INS5_IJNSA_ILi8EEESI_EEENS5_IJSI_SC_EEEEEEEvNS4_8identityES13_S1D_vS1E_EENS_8epilogue10collective6detail29Sm90TmaWarpSpecializedAdapterINS1H_15DefaultEpilogueISK_SL_SL_NS1G_6thread17LinearCombinationISK_Li1EffLNS1L_9ScaleType4KindE0ELNS_15FloatRoundStyleE2ESK_EENS1_15EpilogueDefaultEEEEEvvEEEEvNT_6ParamsE)
        /*0014*/ 	.word	0x00000000


	//----- nvinfo : EIATTR_MIN_STACK_SIZE
	.align		4
.L_17:
        /*0018*/ 	.byte	0x04, 0x12
        /*001a*/ 	.short	(.L_19 - .L_18)
	.align		4
.L_18:
        /*001c*/ 	.word	index@(_ZN7cutlass13device_kernelINS_4gemm6kernel13GemmUniversalIN4cute5tupleIJiiiiEEENS1_10collective13CollectiveMmaINS1_34MainloopSm90TmaGmmaWarpSpecializedILi4ENS5_IJNS4_1CILi2EEESB_NSA_ILi1EEEEEENS1_35KernelTmaWarpSpecializedCooperativeEEENS5_IJNSA_ILi256EEENSA_ILi128EEENSA_ILi64EEEEEENS_6half_tENS5_IJlSC_lEEESK_SL_NS4_8TiledMMAINS4_8MMA_AtomIJNS4_4SM904GMMA26MMA_64x128x16_F32F16F16_SSILNSP_5MajorE0ELSR_0ELNSP_7ScaleInE1ELSS_1EEEEEENS4_6LayoutINS5_IJSB_SC_SC_EEENS5_IJSC_NSA_ILi0EEESX_EEEEENS5_IJNS4_10UnderscoreES10_S10_EEEEENS4_23SM90_TMA_LOAD_MULTICASTENS4_14ComposedLayoutINS4_7SwizzleILi3ELi4ELi3EEENS4_18smem_ptr_flag_bitsILi16EEENSV_INS5_IJNSA_ILi8EEESI_EEENS5_IJSI_SC_EEEEEEEvNS4_8identityES13_S1D_vS1E_EENS_8epilogue10collective6detail29Sm90TmaWarpSpecializedAdapterINS1H_15DefaultEpilogueISK_SL_SL_NS1G_6thread17LinearCombinationISK_Li1EffLNS1L_9ScaleType4KindE0ELNS_15FloatRoundStyleE2ESK_EENS1_15EpilogueDefaultEEEEEvvEEEEvNT_6ParamsE)
        /*0020*/ 	.word	0x00000000
.L_19:


//--------------------- .nv.compat                --------------------------
	.section	.nv.compat,"",@"SHT_CUDA_COMPAT_INFO"
	.align	4
        /*0000*/ 	.byte	0x02, 0x09, 0x01, 0x00, 0x02, 0x02, 0x04, 0x00, 0x02, 0x05, 0x05, 0x00, 0x03, 0x07, 0x01, 0x01
        /*0010*/ 	.byte	0x02, 0x03, 0x01, 0x00, 0x02, 0x06, 0x01, 0x00, 0x04, 0x0b, 0x08, 0x00, 0x00, 0x00, 0x00, 0x00
        /*0020*/ 	.byte	0x00, 0x00, 0x00, 0x00


//--------------------- .nv.info._ZN7cutlass13device_kernelINS_4gemm6kernel13GemmUniversalIN4cute5tupleIJiiiiEEENS1_10collective13CollectiveMmaINS1_34MainloopSm90TmaGmmaWarpSpecializedILi4ENS5_IJNS4_1CILi2EEESB_NSA_ILi1EEEEEENS1_35KernelTmaWarpSpecializedCooperativeEEENS5_IJNSA_ILi256EEENSA_ILi128EEENSA_ILi64EEEEEENS_6half_tENS5_IJlSC_lEEESK_SL_NS4_8TiledMMAINS4_8MMA_AtomIJNS4_4SM904GMMA26MMA_64x128x16_F32F16F16_SSILNSP_5MajorE0ELSR_0ELNSP_7ScaleInE1ELSS_1EEEEEENS4_6LayoutINS5_IJSB_SC_SC_EEENS5_IJSC_NSA_ILi0EEESX_EEEEENS5_IJNS4_10UnderscoreES10_S10_EEEEENS4_23SM90_TMA_LOAD_MULTICASTENS4_14ComposedLayoutINS4_7SwizzleILi3ELi4ELi3EEENS4_18smem_ptr_flag_bitsILi16EEENSV_INS5_IJNSA_ILi8EEESI_EEENS5_IJSI_SC_EEEEEEEvNS4_8identityES13_S1D_vS1E_EENS_8epilogue10collective6detail29Sm90TmaWarpSpecializedAdapterINS1H_15DefaultEpilogueISK_SL_SL_NS1G_6thread17LinearCombinationISK_Li1EffLNS1L_9ScaleType4KindE0ELNS_15FloatRoundStyleE2ESK_EENS1_15EpilogueDefaultEEEEEvvEEEEvNT_6ParamsE --------------------------
	.section	.nv.info._ZN7cutlass13device_kernelINS_4gemm6kernel13GemmUniversalIN4cute5tupleIJiiiiEEENS1_10collective13CollectiveMmaINS1_34MainloopSm90TmaGmmaWarpSpecializedILi4ENS5_IJNS4_1CILi2EEESB_NSA_ILi1EEEEEENS1_35KernelTmaWarpSpecializedCooperativeEEENS5_IJNSA_ILi256EEENSA_ILi128EEENSA_ILi64EEEEEENS_6half_tENS5_IJlSC_lEEESK_SL_NS4_8TiledMMAINS4_8MMA_AtomIJNS4_4SM904GMMA26MMA_64x128x16_F32F16F16_SSILNSP_5MajorE0ELSR_0ELNSP_7ScaleInE1ELSS_1EEEEEENS4_6LayoutINS5_IJSB_SC_SC_EEENS5_IJSC_NSA_ILi0EEESX_EEEEENS5_IJNS4_10UnderscoreES10_S10_EEEEENS4_23SM90_TMA_LOAD_MULTICASTENS4_14ComposedLayoutINS4_7SwizzleILi3ELi4ELi3EEENS4_18smem_ptr_flag_bitsILi16EEENSV_INS5_IJNSA_ILi8EEESI_EEENS5_IJSI_SC_EEEEEEEvNS4_8identityES13_S1D_vS1E_EENS_8epilogue10collective6detail29Sm90TmaWarpSpecializedAdapterINS1H_15DefaultEpilogueISK_SL_SL_NS1G_6thread17LinearCombinationISK_Li1EffLNS1L_9ScaleType4KindE0ELNS_15FloatRoundStyleE2ESK_EENS1_15EpilogueDefaultEEEEEvvEEEEvNT_6ParamsE,"",@"SHT_CUDA_INFO"
	.sectionflags	@""
	.align	4


	//----- nvinfo : EIATTR_CUDA_API_VERSION
	.align		4
        /*0000*/ 	.byte	0x04, 0x37
        /*0002*/ 	.short	(.L_21 - .L_20)
.L_20:
        /*0004*/ 	.word	0x00000082


	//----- nvinfo : EIATTR_KPARAM_INFO
	.align		4
.L_21:
        /*0008*/ 	.byte	0x04, 0x17
        /*000a*/ 	.short	(.L_23 - .L_22)
.L_22:
        /*000c*/ 	.word	0x00000000
        /*0010*/ 	.short	0x0000
        /*0012*/ 	.short	0x0070
        /*0014*/ 	.byte	0x00, 0xf0, 0x01, 0x10


	//----- nvinfo : EIATTR_SPARSE_MMA_MASK
	.align		4
.L_23:
        /*0018*/ 	.byte	0x03, 0x50
        /*001a*/ 	.short	0x0000


	//----- nvinfo : EIATTR_MAXREG_COUNT
	.align		4
        /*001c*/ 	.byte	0x03, 0x1b
        /*001e*/ 	.short	0x00a8


	//----- nvinfo : EIATTR_NUM_BARRIERS
	.align		4
        /*0020*/ 	.byte	0x02, 0x4c
        /*0022*/ 	.byte	0x01
	.zero		1


	//----- nvinfo : EIATTR_EXTERNS
	.align		4
        /*0024*/ 	.byte	0x04, 0x0f
        /*0026*/ 	.short	(.L_25 - .L_24)


	//   ....[0]....
	.align		4
.L_24:
        /*0028*/ 	.word	index@(__assertfail)


	//----- nvinfo : EIATTR_MERCURY_ISA_VERSION
	.align		4
.L_25:
        /*002c*/ 	.byte	0x03, 0x5f
        /*002e*/ 	.short	0x0101


	//----- nvinfo : EIATTR_INT_WARP_WIDE_INSTR_OFFSETS
	.align		4
        /*0030*/ 	.byte	0x04, 0x31
        /*0032*/ 	.short	(.L_27 - .L_26)


	//   ....[0]....
.L_26:
        /*0034*/ 	.word	0x00000480


	//   ....[1]....
        /*0038*/ 	.word	0x000004b0


	//   ....[2]....
        /*003c*/ 	.word	0x00000670


	//   ....[3]....
        /*0040*/ 	.word	0x00001f50


	//----- nvinfo : EIATTR_COOP_GROUP_MASK_REGIDS
	.align		4
.L_27:
        /*0044*/ 	.byte	0x04, 0x29
        /*0046*/ 	.short	(.L_29 - .L_28)


	//   ....[0]....
.L_28:
        /*0048*/ 	.word	0xffffffff


	//   ....[1]....
        /*004c*/ 	.word	0xffffffff


	//   ....[2]....
        /*0050*/ 	.word	0xffffffff


	//   ....[3]....
        /*0054*/ 	.word	0xffffffff


	//   ....[4]....
        /*0058*/ 	.word	0xffffffff


	//   ....[5]....
        /*005c*/ 	.word	0xffffffff


	//----- nvinfo : EIATTR_COOP_GROUP_INSTR_OFFSETS
	.align		4
.L_29:
        /*0060*/ 	.byte	0x04, 0x28
        /*0062*/ 	.short	(.L_31 - .L_30)


	//   ....[0]....
.L_30:
        /*0064*/ 	.word	0x00000060


	//   ....[1]....
        /*0068*/ 	.word	0x00000070


	//   ....[2]....
        /*006c*/ 	.word	0x00000130


	//   ....[3]....
        /*0070*/ 	.word	0x000002d0


	//   ....[4]....
        /*0074*/ 	.word	0x000007f0


	//   ....[5]....
        /*0078*/ 	.word	0x00001240


	//----- nvinfo : EIATTR_REG_RECONFIG
	.align		4
.L_31:
        /*007c*/ 	.byte	0x01, 0x54
	.zero		2


	//----- nvinfo : EIATTR_SYSCALL_OFFSETS
	.align		4
        /*0080*/ 	.byte	0x04, 0x46
        /*0082*/ 	.short	(.L_33 - .L_32)


	//   ....[0]....
.L_32:
        /*0084*/ 	.word	0x00001400


	//----- nvinfo : EIATTR_MBARRIER_INSTR_OFFSETS
	.align		4
.L_33:
        /*0088*/ 	.byte	0x04, 0x39
        /*008a*/ 	.short	(.L_35 - .L_34)


	//   ....[0]....
.L_34:
        /*008c*/ 	.word	0x00000230
        /*0090*/ 	.word	0x000000ff
        /*0094*/ 	.word	0x00000000
        /*0098*/ 	.short	0x0100
        /*009a*/ 	.byte	0x08
	.zero		1


	//   ....[1]....
        /*009c*/ 	.word	0x00000240
        /*00a0*/ 	.word	0x000000ff
        /*00a4*/ 	.word	0x00000020
        /*00a8*/ 	.short	0x0100
        /*00aa*/ 	.byte	0x08
	.zero		1


	//   ....[2]....
        /*00ac*/ 	.word	0x00000250
        /*00b0*/ 	.word	0x000000ff
        /*00b4*/ 	.word	0x00000008
        /*00b8*/ 	.short	0x0100
        /*00ba*/ 	.byte	0x08
	.zero		1


	//   ....[3]....
        /*00bc*/ 	.word	0x00000260
        /*00c0*/ 	.word	0x000000ff
        /*00c4*/ 	.word	0x00000028
        /*00c8*/ 	.short	0x0100
        /*00ca*/ 	.byte	0x08
	.zero		1


	//   ....[4]....
        /*00cc*/ 	.word	0x00000270
        /*00d0*/ 	.word	0x000000ff
        /*00d4*/ 	.word	0x00000010
        /*00d8*/ 	.short	0x0100
        /*00da*/ 	.byte	0x08
	.zero		1


	//   ....[5]....
        /*00dc*/ 	.word	0x00000280
        /*00e0*/ 	.word	0x000000ff
        /*00e4*/ 	.word	0x00000030
        /*00e8*/ 	.short	0x0100
        /*00ea*/ 	.byte	0x08
	.zero		1


	//   ....[6]....
        /*00ec*/ 	.word	0x00000290
        /*00f0*/ 	.word	0x000000ff
        /*00f4*/ 	.word	0x00000018
        /*00f8*/ 	.short	0x0100
        /*00fa*/ 	.byte	0x08
	.zero		1


	//   ....[7]....
        /*00fc*/ 	.word	0x000002a0
        /*0100*/ 	.word	0x000000ff
        /*0104*/ 	.word	0x00000038
        /*0108*/ 	.short	0x0100
        /*010a*/ 	.byte	0x08
	.zero		1


	//   ....[8]....
        /*010c*/ 	.word	0x000006f0
        /*0110*/ 	.word	0x000000ff
        /*0114*/ 	.word	0x00000050
        /*0118*/ 	.short	0x0100
        /*011a*/ 	.byte	0x06
	.zero		1


	//   ....[9]....
        /*011c*/ 	.word	0x00000780
        /*0120*/ 	.word	0x000000ff
        /*0124*/ 	.word	0x00000058
        /*0128*/ 	.short	0x0100
        /*012a*/ 	.byte	0x06
	.zero		1


	//   ....[10]....
        /*012c*/ 	.word	0x000014c0
        /*0130*/ 	.word	0x00000003
        /*0134*/ 	.word	0x00000000
        /*0138*/ 	.short	0x010a
        /*013a*/ 	.byte	0x3f
	.zero		1


	//   ....[11]....
        /*013c*/ 	.word	0x00001500
        /*0140*/ 	.word	0x00000003
        /*0144*/ 	.word	0x00000000
        /*0148*/ 	.short	0x010a
        /*014a*/ 	.byte	0x3f
	.zero		1


	//   ....[12]....
        /*014c*/ 	.word	0x00001a10
        /*0150*/ 	.word	0x00000005
        /*0154*/ 	.word	0x00000000
        /*0158*/ 	.short	0x010a
        /*015a*/ 	.byte	0x3f
	.zero		1


	//   ....[13]....
        /*015c*/ 	.word	0x00001a50
        /*0160*/ 	.word	0x00000005
        /*0164*/ 	.word	0x00000000
        /*0168*/ 	.short	0x010a
        /*016a*/ 	.byte	0x3f
	.zero		1


	//   ....[14]....
        /*016c*/ 	.word	0x00001df0
        /*0170*/ 	.word	0x00000005
        /*0174*/ 	.word	0x00000000
        /*0178*/ 	.short	0x0101
        /*017a*/ 	.byte	0x3f
	.zero		1


	//   ....[15]....
        /*017c*/ 	.word	0x00001fd0
        /*0180*/ 	.word	0x00000003
        /*0184*/ 	.word	0x00000000
        /*0188*/ 	.short	0x0101
        /*018a*/ 	.byte	0x3f
	.zero		1


	//   ....[16]....
        /*018c*/ 	.word	0x0000b8e0
        /*0190*/ 	.word	0x00000016
        /*0194*/ 	.word	0x00000020
        /*0198*/ 	.short	0x010a
        /*019a*/ 	.byte	0x3f
	.zero		1


	//   ....[17]....
        /*019c*/ 	.word	0x0000bcc0
        /*01a0*/ 	.word	0x00000004
        /*01a4*/ 	.word	0x00000058
        /*01a8*/ 	.short	0x0101
        /*01aa*/ 	.byte	0x3f
	.zero		1


	//   ....[18]....
        /*01ac*/ 	.word	0x0000c3d0
        /*01b0*/ 	.word	0x00000005
        /*01b4*/ 	.word	0x00000000
        /*01b8*/ 	.short	0x010a
        /*01ba*/ 	.byte	0x3f
	.zero		1


	//   ....[19]....
        /*01bc*/ 	.word	0x0000c450
        /*01c0*/ 	.word	0x00000007
        /*01c4*/ 	.word	0x00000000
        /*01c8*/ 	.short	0x010a
        /*01ca*/ 	.byte	0x3f
	.zero		1


	//   ....[20]....
        /*01cc*/ 	.word	0x0000c4e0
        /*01d0*/ 	.word	0x00000006
        /*01d4*/ 	.word	0x00000000
        /*01d8*/ 	.short	0x010a
        /*01da*/ 	.byte	0x3f
	.zero		1


	//   ....[21]....
        /*01dc*/ 	.word	0x0000c570
        /*01e0*/ 	.word	0x00000003
        /*01e4*/ 	.word	0x00000000
        /*01e8*/ 	.short	0x010a
        /*01ea*/ 	.byte	0x3f
	.zero		1


	//   ....[22]....
        /*01ec*/ 	.word	0x0000c5d0
        /*01f0*/ 	.word	0x00000003
        /*01f4*/ 	.word	0x00000000
        /*01f8*/ 	.short	0x010a
        /*01fa*/ 	.byte	0x3f
	.zero		1


	//   ....[23]....
        /*01fc*/ 	.word	0x0000c620
        /*0200*/ 	.word	0x00000005
        /*0204*/ 	.word	0x00000000
        /*0208*/ 	.short	0x010a
        /*020a*/ 	.byte	0x3f
	.zero		1


	//   ....[24]....
        /*020c*/ 	.word	0x0000c6f0
        /*0210*/ 	.word	0x00000016
        /*0214*/ 	.word	0x00000020
        /*0218*/ 	.short	0x010a
        /*021a*/ 	.byte	0x3f
	.zero		1


	//   ....[25]....
        /*021c*/ 	.word	0x0000c7c0
        /*0220*/ 	.word	0x00000005
        /*0224*/ 	.word	0x00000000
        /*0228*/ 	.short	0x010a
        /*022a*/ 	.byte	0x3f
	.zero		1


	//   ....[26]....
        /*022c*/ 	.word	0x0000c810
        /*0230*/ 	.word	0x00000007
        /*0234*/ 	.word	0x00000000
        /*0238*/ 	.short	0x010a
        /*023a*/ 	.byte	0x3f
	.zero		1


	//   ....[27]....
        /*023c*/ 	.word	0x0000c860
        /*0240*/ 	.word	0x00000006
        /*0244*/ 	.word	0x00000000
        /*0248*/ 	.short	0x010a
        /*024a*/ 	.byte	0x3f
	.zero		1


	//----- nvinfo : EIATTR_NUM_MBARRIERS
	.align		4
.L_35:
        /*024c*/ 	.byte	0x03, 0x38
        /*024e*/ 	.short	0x000a


	//----- nvinfo : EIATTR_EXIT_INSTR_OFFSETS
	.align		4
        /*0250*/ 	.byte	0x04, 0x1c
        /*0252*/ 	.short	(.L_37 - .L_36)


	//   ....[0]....
.L_36:
        /*0254*/ 	.word	0x00000950


	//   ....[1]....
        /*0258*/ 	.word	0x00001170


	//   ....[2]....
        /*025c*/ 	.word	0x0000af10


	//   ....[3]....
        /*0260*/ 	.word	0x0000b470


	//   ....[4]....
        /*0264*/ 	.word	0x0000c5c0


	//----- nvinfo : EIATTR_MAX_THREADS
	.align		4
.L_37:
        /*0268*/ 	.byte	0x04, 0x05
        /*026a*/ 	.short	(.L_39 - .L_38)
.L_38:
        /*026c*/ 	.word	0x00000180
        /*0270*/ 	.word	0x00000001
        /*0274*/ 	.word	0x00000001


	//----- nvinfo : EIATTR_CRS_STACK_SIZE
	.align		4
.L_39:
        /*0278*/ 	.byte	0x04, 0x1e
        /*027a*/ 	.short	(.L_41 - .L_40)
.L_40:
        /*027c*/ 	.word	0x00000000


	//----- nvinfo : EIATTR_CBANK_PARAM_SIZE
	.align		4
.L_41:
        /*0280*/ 	.byte	0x03, 0x19
        /*0282*/ 	.short	0x0470


	//----- nvinfo : EIATTR_PARAM_CBANK
	.align		4
        /*0284*/ 	.byte	0x04, 0x0a
        /*0286*/ 	.short	(.L_43 - .L_42)
	.align		4
.L_42:
        /*0288*/ 	.word	index@(.nv.constant0._ZN7cutlass13device_kernelINS_4gemm6kernel13GemmUniversalIN4cute5tupleIJiiiiEEENS1_10collective13CollectiveMmaINS1_34MainloopSm90TmaGmmaWarpSpecializedILi4ENS5_IJNS4_1CILi2EEESB_NSA_ILi1EEEEEENS1_35KernelTmaWarpSpecializedCooperativeEEENS5_IJNSA_ILi256EEENSA_ILi128EEENSA_ILi64EEEEEENS_6half_tENS5_IJlSC_lEEESK_SL_NS4_8TiledMMAINS4_8MMA_AtomIJNS4_4SM904GMMA26MMA_64x128x16_F32F16F16_SSILNSP_5MajorE0ELSR_0ELNSP_7ScaleInE1ELSS_1EEEEEENS4_6LayoutINS5_IJSB_SC_SC_EEENS5_IJSC_NSA_ILi0EEESX_EEEEENS5_IJNS4_10UnderscoreES10_S10_EEEEENS4_23SM90_TMA_LOAD_MULTICASTENS4_14ComposedLayoutINS4_7SwizzleILi3ELi4ELi3EEENS4_18smem_ptr_flag_bitsILi16EEENSV_INS5_IJNSA_ILi8EEESI_EEENS5_IJSI_SC_EEEEEEEvNS4_8identityES13_S1D_vS1E_EENS_8epilogue10collective6detail29Sm90TmaWarpSpecializedAdapterINS1H_15DefaultEpilogueISK_SL_SL_NS1G_6thread17LinearCombinationISK_Li1EffLNS1L_9ScaleType4KindE0ELNS_15FloatRoundStyleE2ESK_EENS1_15EpilogueDefaultEEEEEvvEEEEvNT_6ParamsE)
        /*028c*/ 	.short	0x0210
        /*028e*/ 	.short	0x0470


	//----- nvinfo : EIATTR_SW_WAR
	.align		4
.L_43:
        /*0290*/ 	.byte	0x04, 0x36
        /*0292*/ 	.short	(.L_45 - .L_44)
.L_44:
        /*0294*/ 	.word	0x00000008
.L_45:


//--------------------- .nv.callgraph             --------------------------
	.section	.nv.callgraph,"",@"SHT_CUDA_CALLGRAPH"
	.align	4
	.sectionentsize	8
	.align		4
        /*0000*/ 	.word	0x00000000
	.align		4
        /*0004*/ 	.word	0xffffffff
	.align		4
        /*0008*/ 	.word	index@(_ZN7cutlass13device_kernelINS_4gemm6kernel13GemmUniversalIN4cute5tupleIJiiiiEEENS1_10collective13CollectiveMmaINS1_34MainloopSm90TmaGmmaWarpSpecializedILi4ENS5_IJNS4_1CILi2EEESB_NSA_ILi1EEEEEENS1_35KernelTmaWarpSpecializedCooperativeEEENS5_IJNSA_ILi256EEENSA_ILi128EEENSA_ILi64EEEEEENS_6half_tENS5_IJlSC_lEEESK_SL_NS4_8TiledMMAINS4_8MMA_AtomIJNS4_4SM904GMMA26MMA_64x128x16_F32F16F16_SSILNSP_5MajorE0ELSR_0ELNSP_7ScaleInE1ELSS_1EEEEEENS4_6LayoutINS5_IJSB_SC_SC_EEENS5_IJSC_NSA_ILi0EEESX_EEEEENS5_IJNS4_10UnderscoreES10_S10_EEEEENS4_23SM90_TMA_LOAD_MULTICASTENS4_14ComposedLayoutINS4_7SwizzleILi3ELi4ELi3EEENS4_18smem_ptr_flag_bitsILi16EEENSV_INS5_IJNSA_ILi8EEESI_EEENS5_IJSI_SC_EEEEEEEvNS4_8identityES13_S1D_vS1E_EENS_8epilogue10collective6detail29Sm90TmaWarpSpecializedAdapterINS1H_15DefaultEpilogueISK_SL_SL_NS1G_6thread17LinearCombinationISK_Li1EffLNS1L_9ScaleType4KindE0ELNS_15FloatRoundStyleE2ESK_EENS1_15EpilogueDefaultEEEEEvvEEEEvNT_6ParamsE)
	.align		4
        /*000c*/ 	.word	index@(__assertfail)
	.align		4
        /*0010*/ 	.word	0x00000000
	.align		4
        /*0014*/ 	.word	0xfffffffe
	.align		4
        /*0018*/ 	.word	0x00000000
	.align		4
        /*001c*/ 	.word	0xfffffffd
	.align		4
        /*0020*/ 	.word	0x00000000
	.align		4
        /*0024*/ 	.word	0xfffffffc


//--------------------- .nv.constant4             --------------------------
	.section	.nv.constant4,"a",@progbits
	.align	8
	.align		8
.nv.constant4:
        /*0000*/ 	.dword	__assertfail
	.align		8
        /*0008*/ 	.dword	__unnamed_1
	.align		8
        /*0010*/ 	.dword	_ZN39_INTERNAL_cd457da2_4_k_cu_80954f3e_35484cuda3std3__45__cpo5beginE
	.align		8
        /*0018*/ 	.dword	_ZN39_INTERNAL_cd457da2_4_k_cu_80954f3e_35484cuda3std3__45__cpo3endE
	.align		8
        /*0020*/ 	.dword	_ZN39_INTERNAL_cd457da2_4_k_cu_80954f3e_35484cuda3std3__45__cpo6cbeginE
	.align		8
        /*0028*/ 	.dword	_ZN39_INTERNAL_cd457da2_4_k_cu_80954f3e_35484cuda3std3__45__cpo4cendE
	.align		8
        /*0030*/ 	.dword	_ZN39_INTERNAL_cd457da2_4_k_cu_80954f3e_35484cuda3std3__441_GLOBAL__N__cd457da2_4_k_cu_80954f3e_35486ignoreE
	.align		8
        /*0038*/ 	.dword	_ZN39_INTERNAL_cd457da2_4_k_cu_80954f3e_35484cuda3std3__419piecewise_constructE
	.align		8
        /*0040*/ 	.dword	_ZN39_INTERNAL_cd457da2_4_k_cu_80954f3e_35484cuda3std3__48in_placeE
	.align		8
        /*0048*/ 	.dword	_ZN39_INTERNAL_cd457da2_4_k_cu_80954f3e_35484cuda3std6ranges3__45__cpo4swapE
	.align		8
        /*0050*/ 	.dword	_ZN39_INTERNAL_cd457da2_4_k_cu_80954f3e_35484cuda3std6ranges3__45__cpo9iter_moveE
	.align		8
        /*0058*/ 	.dword	_ZN39_INTERNAL_cd457da2_4_k_cu_80954f3e_35484cute7productE
	.align		8
        /*0060*/ 	.dword	_ZN39_INTERNAL_cd457da2_4_k_cu_80954f3e_35484cute1_E
	.align		8
        /*0068*/ 	.dword	$str$22
	.align		8
        /*0070*/ 	.dword	$str$23


//--------------------- .text._ZN7cutlass13device_kernelINS_4gemm6kernel13GemmUniversalIN4cute5tupleIJiiiiEEENS1_10collective13CollectiveMmaINS1_34MainloopSm90TmaGmmaWarpSpecializedILi4ENS5_IJNS4_1CILi2EEESB_NSA_ILi1EEEEEENS1_35KernelTmaWarpSpecializedCooperativeEEENS5_IJNSA_ILi256EEENSA_ILi128EEENSA_ILi64EEEEEENS_6half_tENS5_IJlSC_lEEESK_SL_NS4_8TiledMMAINS4_8MMA_AtomIJNS4_4SM904GMMA26MMA_64x128x16_F32F16F16_SSILNSP_5MajorE0ELSR_0ELNSP_7ScaleInE1ELSS_1EEEEEENS4_6LayoutINS5_IJSB_SC_SC_EEENS5_IJSC_NSA_ILi0EEESX_EEEEENS5_IJNS4_10UnderscoreES10_S10_EEEEENS4_23SM90_TMA_LOAD_MULTICASTENS4_14ComposedLayoutINS4_7SwizzleILi3ELi4ELi3EEENS4_18smem_ptr_flag_bitsILi16EEENSV_INS5_IJNSA_ILi8EEESI_EEENS5_IJSI_SC_EEEEEEEvNS4_8identityES13_S1D_vS1E_EENS_8epilogue10collective6detail29Sm90TmaWarpSpecializedAdapterINS1H_15DefaultEpilogueISK_SL_SL_NS1G_6thread17LinearCombinationISK_Li1EffLNS1L_9ScaleType4KindE0ELNS_15FloatRoundStyleE2ESK_EENS1_15EpilogueDefaultEEEEEvvEEEEvNT_6ParamsE --------------------------
	.section	.text._ZN7cutlass13device_kernelINS_4gemm6kernel13GemmUniversalIN4cute5tupleIJiiiiEEENS1_10collective13CollectiveMmaINS1_34MainloopSm90TmaGmmaWarpSpecializedILi4ENS5_IJNS4_1CILi2EEESB_NSA_ILi1EEEEEENS1_35KernelTmaWarpSpecializedCooperativeEEENS5_IJNSA_ILi256EEENSA_ILi128EEENSA_ILi64EEEEEENS_6half_tENS5_IJlSC_lEEESK_SL_NS4_8TiledMMAINS4_8MMA_AtomIJNS4_4SM904GMMA26MMA_64x128x16_F32F16F16_SSILNSP_5MajorE0ELSR_0ELNSP_7ScaleInE1ELSS_1EEEEEENS4_6LayoutINS5_IJSB_SC_SC_EEENS5_IJSC_NSA_ILi0EEESX_EEEEENS5_IJNS4_10UnderscoreES10_S10_EEEEENS4_23SM90_TMA_LOAD_MULTICASTENS4_14ComposedLayoutINS4_7SwizzleILi3ELi4ELi3EEENS4_18smem_ptr_flag_bitsILi16EEENSV_INS5_IJNSA_ILi8EEESI_EEENS5_IJSI_SC_EEEEEEEvNS4_8identityES13_S1D_vS1E_EENS_8epilogue10collective6detail29Sm90TmaWarpSpecializedAdapterINS1H_15DefaultEpilogueISK_SL_SL_NS1G_6thread17LinearCombinationISK_Li1EffLNS1L_9ScaleType4KindE0ELNS_15FloatRoundStyleE2ESK_EENS1_15EpilogueDefaultEEEEEvvEEEEvNT_6ParamsE,"ax",@progbits
	.align	128
.text._ZN7cutlass13device_kernelINS_4gemm6kernel13GemmUniversalIN4cute5tupleIJiiiiEEENS1_10collective13CollectiveMmaINS1_34MainloopSm90TmaGmmaWarpSpecializedILi4ENS5_IJNS4_1CILi2EEESB_NSA_ILi1EEEEEENS1_35KernelTmaWarpSpecializedCooperativeEEENS5_IJNSA_ILi256EEENSA_ILi128EEENSA_ILi64EEEEEENS_6half_tENS5_IJlSC_lEEESK_SL_NS4_8TiledMMAINS4_8MMA_AtomIJNS4_4SM904GMMA26MMA_64x128x16_F32F16F16_SSILNSP_5MajorE0ELSR_0ELNSP_7ScaleInE1ELSS_1EEEEEENS4_6LayoutINS5_IJSB_SC_SC_EEENS5_IJSC_NSA_ILi0EEESX_EEEEENS5_IJNS4_10UnderscoreES10_S10_EEEEENS4_23SM90_TMA_LOAD_MULTICASTENS4_14ComposedLayoutINS4_7SwizzleILi3ELi4ELi3EEENS4_18smem_ptr_flag_bitsILi16EEENSV_INS5_IJNSA_ILi8EEESI_EEENS5_IJSI_SC_EEEEEEEvNS4_8identityES13_S1D_vS1E_EENS_8epilogue10collective6detail29Sm90TmaWarpSpecializedAdapterINS1H_15DefaultEpilogueISK_SL_SL_NS1G_6thread17LinearCombinationISK_Li1EffLNS1L_9ScaleType4KindE0ELNS_15FloatRoundStyleE2ESK_EENS1_15EpilogueDefaultEEEEEvvEEEEvNT_6ParamsE:
        .type           _ZN7cutlass13device_kernelINS_4gemm6kernel13GemmUniversalIN4cute5tupleIJiiiiEEENS1_10collective13CollectiveMmaINS1_34MainloopSm90TmaGmmaWarpSpecializedILi4ENS5_IJNS4_1CILi2EEESB_NSA_ILi1EEEEEENS1_35KernelTmaWarpSpecializedCooperativeEEENS5_IJNSA_ILi256EEENSA_ILi128EEENSA_ILi64EEEEEENS_6half_tENS5_IJlSC_lEEESK_SL_NS4_8TiledMMAINS4_8MMA_AtomIJNS4_4SM904GMMA26MMA_64x128x16_F32F16F16_SSILNSP_5MajorE0ELSR_0ELNSP_7ScaleInE1ELSS_1EEEEEENS4_6LayoutINS5_IJSB_SC_SC_EEENS5_IJSC_NSA_ILi0EEESX_EEEEENS5_IJNS4_10UnderscoreES10_S10_EEEEENS4_23SM90_TMA_LOAD_MULTICASTENS4_14ComposedLayoutINS4_7SwizzleILi3ELi4ELi3EEENS4_18smem_ptr_flag_bitsILi16EEENSV_INS5_IJNSA_ILi8EEESI_EEENS5_IJSI_SC_EEEEEEEvNS4_8identityES13_S1D_vS1E_EENS_8epilogue10collective6detail29Sm90TmaWarpSpecializedAdapterINS1H_15DefaultEpilogueISK_SL_SL_NS1G_6thread17LinearCombinationISK_Li1EffLNS1L_9ScaleType4KindE0ELNS_15FloatRoundStyleE2ESK_EENS1_15EpilogueDefaultEEEEEvvEEEEvNT_6ParamsE,@function
        .size           _ZN7cutlass13device_kernelINS_4gemm6kernel13GemmUniversalIN4cute5tupleIJiiiiEEENS1_10collective13CollectiveMmaINS1_34MainloopSm90TmaGmmaWarpSpecializedILi4ENS5_IJNS4_1CILi2EEESB_NSA_ILi1EEEEEENS1_35KernelTmaWarpSpecializedCooperativeEEENS5_IJNSA_ILi256EEENSA_ILi128EEENSA_ILi64EEEEEENS_6half_tENS5_IJlSC_lEEESK_SL_NS4_8TiledMMAINS4_8MMA_AtomIJNS4_4SM904GMMA26MMA_64x128x16_F32F16F16_SSILNSP_5MajorE0ELSR_0ELNSP_7ScaleInE1ELSS_1EEEEEENS4_6LayoutINS5_IJSB_SC_SC_EEENS5_IJSC_NSA_ILi0EEESX_EEEEENS5_IJNS4_10UnderscoreES10_S10_EEEEENS4_23SM90_TMA_LOAD_MULTICASTENS4_14ComposedLayoutINS4_7SwizzleILi3ELi4ELi3EEENS4_18smem_ptr_flag_bitsILi16EEENSV_INS5_IJNSA_ILi8EEESI_EEENS5_IJSI_SC_EEEEEEEvNS4_8identityES13_S1D_vS1E_EENS_8epilogue10collective6detail29Sm90TmaWarpSpecializedAdapterINS1H_15DefaultEpilogueISK_SL_SL_NS1G_6thread17LinearCombinationISK_Li1EffLNS1L_9ScaleType4KindE0ELNS_15FloatRoundStyleE2ESK_EENS1_15EpilogueDefaultEEEEEvvEEEEvNT_6ParamsE,(.L_x_323 - _ZN7cutlass13device_kernelINS_4gemm6kernel13GemmUniversalIN4cute5tupleIJiiiiEEENS1_10collective13CollectiveMmaINS1_34MainloopSm90TmaGmmaWarpSpecializedILi4ENS5_IJNS4_1CILi2EEESB_NSA_ILi1EEEEEENS1_35KernelTmaWarpSpecializedCooperativeEEENS5_IJNSA_ILi256EEENSA_ILi128EEENSA_ILi64EEEEEENS_6half_tENS5_IJlSC_lEEESK_SL_NS4_8TiledMMAINS4_8MMA_AtomIJNS4_4SM904GMMA26MMA_64x128x16_F32F16F16_SSILNSP_5MajorE0ELSR_0ELNSP_7ScaleInE1ELSS_1EEEEEENS4_6LayoutINS5_IJSB_SC_SC_EEENS5_IJSC_NSA_ILi0EEESX_EEEEENS5_IJNS4_10UnderscoreES10_S10_EEEEENS4_23SM90_TMA_LOAD_MULTICASTENS4_14ComposedLayoutINS4_7SwizzleILi3ELi4ELi3EEENS4_18smem_ptr_flag_bitsILi16EEENSV_INS5_IJNSA_ILi8EEESI_EEENS5_IJSI_SC_EEEEEEEvNS4_8identityES13_S1D_vS1E_EENS_8epilogue10collective6detail29Sm90TmaWarpSpecializedAdapterINS1H_15DefaultEpilogueISK_SL_SL_NS1G_6thread17LinearCombinationISK_Li1EffLNS1L_9ScaleType4KindE0ELNS_15FloatRoundStyleE2ESK_EENS1_15EpilogueDefaultEEEEEvvEEEEvNT_6ParamsE)
        .other          _ZN7cutlass13device_kernelINS_4gemm6kernel13GemmUniversalIN4cute5tupleIJiiiiEEENS1_10collective13CollectiveMmaINS1_34MainloopSm90TmaGmmaWarpSpecializedILi4ENS5_IJNS4_1CILi2EEESB_NSA_ILi1EEEEEENS1_35KernelTmaWarpSpecializedCooperativeEEENS5_IJNSA_ILi256EEENSA_ILi128EEENSA_ILi64EEEEEENS_6half_tENS5_IJlSC_lEEESK_SL_NS4_8TiledMMAINS4_8MMA_AtomIJNS4_4SM904GMMA26MMA_64x128x16_F32F16F16_SSILNSP_5MajorE0ELSR_0ELNSP_7ScaleInE1ELSS_1EEEEEENS4_6LayoutINS5_IJSB_SC_SC_EEENS5_IJSC_NSA_ILi0EEESX_EEEEENS5_IJNS4_10UnderscoreES10_S10_EEEEENS4_23SM90_TMA_LOAD_MULTICASTENS4_14ComposedLayoutINS4_7SwizzleILi3ELi4ELi3EEENS4_18smem_ptr_flag_bitsILi16EEENSV_INS5_IJNSA_ILi8EEESI_EEENS5_IJSI_SC_EEEEEEEvNS4_8identityES13_S1D_vS1E_EENS_8epilogue10collective6detail29Sm90TmaWarpSpecializedAdapterINS1H_15DefaultEpilogueISK_SL_SL_NS1G_6thread17LinearCombinationISK_Li1EffLNS1L_9ScaleType4KindE0ELNS_15FloatRoundStyleE2ESK_EENS1_15EpilogueDefaultEEEEEvvEEEEvNT_6ParamsE,@"STO_CUDA_ENTRY STV_DEFAULT"
_ZN7cutlass13device_kernelINS_4gemm6kernel13GemmUniversalIN4cute5tupleIJiiiiEEENS1_10collective13CollectiveMmaINS1_34MainloopSm90TmaGmmaWarpSpecializedILi4ENS5_IJNS4_1CILi2EEESB_NSA_ILi1EEEEEENS1_35KernelTmaWarpSpecializedCooperativeEEENS5_IJNSA_ILi256EEENSA_ILi128EEENSA_ILi64EEEEEENS_6half_tENS5_IJlSC_lEEESK_SL_NS4_8TiledMMAINS4_8MMA_AtomIJNS4_4SM904GMMA26MMA_64x128x16_F32F16F16_SSILNSP_5MajorE0ELSR_0ELNSP_7ScaleInE1ELSS_1EEEEEENS4_6LayoutINS5_IJSB_SC_SC_EEENS5_IJSC_NSA_ILi0EEESX_EEEEENS5_IJNS4_10UnderscoreES10_S10_EEEEENS4_23SM90_TMA_LOAD_MULTICASTENS4_14ComposedLayoutINS4_7SwizzleILi3ELi4ELi3EEENS4_18smem_ptr_flag_bitsILi16EEENSV_INS5_IJNSA_ILi8EEESI_EEENS5_IJSI_SC_EEEEEEEvNS4_8identityES13_S1D_vS1E_EENS_8epilogue10collective6detail29Sm90TmaWarpSpecializedAdapterINS1H_15DefaultEpilogueISK_SL_SL_NS1G_6thread17LinearCombinationISK_Li1EffLNS1L_9ScaleType4KindE0ELNS_15FloatRoundStyleE2ESK_EENS1_15EpilogueDefaultEEEEEvvEEEEvNT_6ParamsE:
[----:B------:R-:W0:Y:S01]  /*0000*/  LDC R1, c[0x0][0x28] ;  /* 0x00000a00ff017b82 */ /* 0x000e220000000800 */
[----:B------:R-:W1:Y:S01]  /*0010*/  S2R R18, SR_TID.X ;  /* 0x0000000000127919 */ /* 0x000e620000002100 */
[----:B------:R-:W-:Y:S01]  /*0020*/  ELECT P0, URZ, PT ;  /* 0x00000000003f782f */ /* 0x000fe20003800000 */
[----:B------:R-:W-:Y:S01]  /*0030*/  BSSY B0, `(.L_x_0) ;  /* 0x000000f000007945 */ /* 0x000fe20003800000 */
[--C-:B-1----:R-:W-:Y:S02]  /*0040*/  SHF.R.U32.HI R0, RZ, 0x5, R18.reuse ;  /* 0x00000005ff007819 */ /* 0x102fe40000011612 */
[----:B------:R-:W-:-:S03]  /*0050*/  SHF.R.U32.HI R3, RZ, 0x7, R18 ;  /* 0x00000007ff037819 */ /* 0x000fc60000011612 */
[----:B------:R-:W1:Y:S04]  /*0060*/  SHFL.IDX PT, R2, R0, RZ, 0x1f ;  /* 0x00001fff00027589 */ /* 0x000e6800000e0000 */
[----:B------:R2:W3:Y:S01]  /*0070*/  SHFL.IDX PT, R5, R3, RZ, 0x1f ;  /* 0x00001fff03057589 */ /* 0x0004e200000e0000 */
[----:B-1----:R-:W-:-:S13]  /*0080*/  ISETP.NE.OR P0, PT, R2, RZ, !P0 ;  /* 0x000000ff0200720c */ /* 0x002fda0004705670 */
[----:B0-23--:R-:W-:Y:S05]  /*0090*/  @P0 BRA `(.L_x_1) ;  /* 0x0000000000200947 */ /* 0x00dfea0003800000 */
[----:B------:R-:W-:Y:S02]  /*00a0*/  ULDC.64 UR4, c[0x0][0x198] ;  /* 0x0000660000047ab9 */ /* 0x000fe40000000a00 */
[----:B------:R-:W-:Y:S02]  /*00b0*/  UIADD3 UR6, UP0, UR4, 0xf0, URZ ;  /* 0x000000f004067890 */ /* 0x000fe4000ff1e03f */
[----:B------:R-:W-:Y:S02]  /*00c0*/  UIADD3 UR4, UP1, UR4, 0x1f0, URZ ;  /* 0x000001f004047890 */ /* 0x000fe4000ff3e03f */
[----:B------:R-:W-:Y:S02]  /*00d0*/  UIADD3.X UR7, URZ, UR5, URZ, UP0, !UPT ;  /* 0x000000053f077290 */ /* 0x000fe400087fe43f */
[----:B------:R-:W-:-:S07]  /*00e0*/  UIADD3.X UR5, URZ, UR5, URZ, UP1, !UPT ;  /* 0x000000053f057290 */ /* 0x000fce0008ffe43f */
[----:B------:R0:W-:Y:S02]  /*00f0*/  UTMACCTL.PF [UR6] ;  /* 0x00000000060079b9 */ /* 0x0001e40008040000 */
[----:B------:R0:W-:Y:S02]  /*0100*/  UTMACCTL.PF [UR4] ;  /* 0x00000000040079b9 */ /* 0x0001e40008040000 */
[----:B0-----:R-:W-:Y:S01]  /*0110*/  NOP ;  /* 0x0000000000007918 */ /* 0x001fe20000000000 */
.L_x_1:
[----:B------:R-:W-:Y:S05]  /*0120*/  BSYNC B0 ;  /* 0x0000000000007941 */ /* 0x000fea0003800000 */
.L_x_0:
[----:B------:R-:W0:Y:S02]  /*0130*/  SHFL.IDX PT, R3, R0, RZ, 0x1f ;  /* 0x00001fff00037589 */ /* 0x000e2400000e0000 */
[----:B0-----:R-:W-:-:S13]  /*0140*/  ISETP.NE.AND P0, PT, R3, RZ, PT ;  /* 0x000000ff0300720c */ /* 0x001fda0003f05270 */
[----:B------:R-:W-:Y:S05]  /*0150*/  @P0 BRA `(.L_x_2) ;  /* 0x0000000000580947 */ /* 0x000fea0003800000 */
[----:B------:R-:W0:Y:S01]  /*0160*/  S2UR UR8, SR_CgaCtaId ;  /* 0x00000000000879c3 */ /* 0x000e220000008800 */
[----:B------:R-:W-:Y:S01]  /*0170*/  UMOV UR4, 0x400 ;  /* 0x0000040000047882 */ /* 0x000fe20000000000 */
[----:B------:R-:W-:Y:S01]  /*0180*/  UMOV UR5, 0x1 ;  /* 0x0000000100057882 */ /* 0x000fe20000000000 */
[----:B------:R-:W-:Y:S01]  /*0190*/  UMOV UR6, 0x6 ;  /* 0x0000000600067882 */ /* 0x000fe20000000000 */
[----:B------:R-:W-:Y:S01]  /*01a0*/  ELECT P0, URZ, PT ;  /* 0x00000000003f782f */ /* 0x000fe20003800000 */
[----:B------:R-:W-:-:S04]  /*01b0*/  UIADD3 UR6, -UR6, 0x100000, URZ ;  /* 0x0010000006067890 */ /* 0x000fc8000fffe13f */
[----:B------:R-:W-:Y:S02]  /*01c0*/  USHF.L.U32 UR7, UR6, 0xb, URZ ;  /* 0x0000000b06077899 */ /* 0x000fe4000800063f */
[----:B------:R-:W-:Y:S02]  /*01d0*/  USHF.L.U32 UR6, UR6, 0x1, URZ ;  /* 0x0000000106067899 */ /* 0x000fe4000800063f */
[----:B0-----:R-:W-:Y:S02]  /*01e0*/  ULEA UR8, UR8, UR4, 0x18 ;  /* 0x0000000408087291 */ /* 0x001fe4000f8ec03f */
[----:B------:R-:W-:-:S04]  /*01f0*/  UIADD3 UR4, -UR5, 0x100000, URZ ;  /* 0x0010000005047890 */ /* 0x000fc8000fffe13f */
[----:B------:R-:W-:Y:S02]  /*0200*/  USHF.L.U32 UR5, UR4, 0xb, URZ ;  /* 0x0000000b04057899 */ /* 0x000fe4000800063f */
[----:B------:R-:W-:Y:S01]  /*0210*/  USHF.L.U32 UR4, UR4, 0x1, URZ ;  /* 0x0000000104047899 */ /* 0x000fe2000800063f */
[----:B------:R-:W0:Y:S11]  /*0220*/  FENCE.VIEW.ASYNC.S ;  /* 0x00000000000073c6 */ /* 0x000e360000000000 */
[----:B0-----:R0:W1:Y:S01]  /*0230*/  SYNCS.EXCH.64 URZ, [UR8], UR4 ;  /* 0x00000004083f75b2 */ /* 0x0010620008000100 */
[----:B------:R0:W2:Y:S01]  /*0240*/  SYNCS.EXCH.64 URZ, [UR8+0x20], UR6 ;  /* 0x00002006083f75b2 */ /* 0x0000a20008000100 */
[----:B------:R0:W3:Y:S01]  /*0250*/  SYNCS.EXCH.64 URZ, [UR8+0x8], UR4 ;  /* 0x00000804083f75b2 */ /* 0x0000e20008000100 */
[----:B------:R0:W4:Y:S01]  /*0260*/  SYNCS.EXCH.64 URZ, [UR8+0x28], UR6 ;  /* 0x00002806083f75b2 */ /* 0x0001220008000100 */
[----:B------:R0:W0:Y:S01]  /*0270*/  SYNCS.EXCH.64 URZ, [UR8+0x10], UR4 ;  /* 0x00001004083f75b2 */ /* 0x0000220008000100 */
[----:B------:R0:W0:Y:S01]  /*0280*/  SYNCS.EXCH.64 URZ, [UR8+0x30], UR6 ;  /* 0x00003006083f75b2 */ /* 0x0000220008000100 */
[----:B------:R0:W0:Y:S01]  /*0290*/  SYNCS.EXCH.64 URZ, [UR8+0x18], UR4 ;  /* 0x00001804083f75b2 */ /* 0x0000220008000100 */
[----:B------:R0:W0:Y:S01]  /*02a0*/  SYNCS.EXCH.64 URZ, [UR8+0x38], UR6 ;  /* 0x00003806083f75b2 */ /* 0x0000220008000100 */
[----:B------:R-:W-:Y:S01]  /*02b0*/  NOP ;  /* 0x0000000000007918 */ /* 0x000fe20000000000 */
.L_x_2:
[----:B------:R-:W-:Y:S01]  /*02c0*/  SHF.R.S32.HI R7, RZ, 0x1f, R18 ;  /* 0x0000001fff077819 */ /* 0x000fe20000011412 */
[----:B------:R-:W5:Y:S01]  /*02d0*/  SHFL.IDX PT, R0, R0, RZ, 0x1f ;  /* 0x00001fff00007589 */ /* 0x000f6200000e0000 */
[----:B0-----:R-:W0:Y:S01]  /*02e0*/  S2UR UR8, SR_CTAID.X ;  /* 0x00000000000879c3 */ /* 0x001e220000002500 */
[----:B------:R-:W-:Y:S02]  /*02f0*/  ELECT P0, URZ, PT ;  /* 0x00000000003f782f */ /* 0x000fe40003800000 */
[----:B------:R-:W-:Y:S01]  /*0300*/  LEA.HI R7, R7, R18, RZ, 0x7 ;  /* 0x0000001207077211 */ /* 0x000fe200078f38ff */
[----:B------:R-:W1:Y:S01]  /*0310*/  S2R R4, SR_CTAID.Y ;  /* 0x0000000000047919 */ /* 0x000e620000002600 */
[----:B------:R-:W-:Y:S01]  /*0320*/  SHF.R.S32.HI R8, RZ, 0x1f, R3 ;  /* 0x0000001fff087819 */ /* 0x000fe20000011403 */
[----:B------:R-:W-:Y:S01]  /*0330*/  ULDC UR4, c[0x0][0x150] ;  /* 0x0000540000047ab9 */ /* 0x000fe20000000800 */
[----:B------:R-:W-:Y:S01]  /*0340*/  LOP3.LUT R7, R7, 0xffffff80, RZ, 0xc0, !PT ;  /* 0xffffff8007077812 */ /* 0x000fe200078ec0ff */
[----:B------:R-:W-:Y:S01]  /*0350*/  NOP ;  /* 0x0000000000007918 */ /* 0x000fe20000000000 */
[----:B------:R-:W-:Y:S01]  /*0360*/  LEA.HI R8, R8, R3, RZ, 0x2 ;  /* 0x0000000308087211 */ /* 0x000fe200078f10ff */
[----:B------:R-:W2:Y:S01]  /*0370*/  LDC R10, c[0x0][0x144] ;  /* 0x00005100ff0a7b82 */ /* 0x000ea20000000800 */
[----:B------:R-:W-:Y:S01]  /*0380*/  NOP ;  /* 0x0000000000007918 */ /* 0x000fe20000000000 */
[----:B------:R-:W-:Y:S01]  /*0390*/  IMAD.IADD R6, R18, 0x1, -R7 ;  /* 0x0000000112067824 */ /* 0x000fe200078e0a07 */
[----:B------:R-:W-:-:S02]  /*03a0*/  LOP3.LUT R8, R8, 0x3ffffffc, RZ, 0xc0, !PT ;  /* 0x3ffffffc08087812 */ /* 0x000fc400078ec0ff */
[----:B------:R-:W-:Y:S02]  /*03b0*/  MOV R22, 0x1 ;  /* 0x0000000100167802 */ /* 0x000fe40000000f00 */
[----:B------:R-:W-:Y:S01]  /*03c0*/  SHF.R.S32.HI R7, RZ, 0x1f, R6 ;  /* 0x0000001fff077819 */ /* 0x000fe20000011406 */
[----:B------:R-:W-:Y:S01]  /*03d0*/  IMAD.IADD R8, R3, 0x1, -R8 ;  /* 0x0000000103087824 */ /* 0x000fe200078e0a08 */
[----:B------:R-:W3:Y:S01]  /*03e0*/  LDC R13, c[0x0][0x140] ;  /* 0x00005000ff0d7b82 */ /* 0x000ee20000000800 */
[----:B------:R-:W-:Y:S02]  /*03f0*/  ISETP.NE.AND P3, PT, R5, RZ, PT ;  /* 0x000000ff0500720c */ /* 0x000fe40003f65270 */
[----:B------:R-:W-:Y:S02]  /*0400*/  LEA.HI R7, R7, R6, RZ, 0x3 ;  /* 0x0000000607077211 */ /* 0x000fe400078f18ff */
[----:B-----5:R-:W-:Y:S02]  /*0410*/  ISETP.NE.OR P0, PT, R0, RZ, !P0 ;  /* 0x000000ff0000720c */ /* 0x020fe40004705670 */
[----:B------:R-:W-:-:S02]  /*0420*/  SHF.R.S32.HI R0, RZ, 0x3, R7 ;  /* 0x00000003ff007819 */ /* 0x000fc40000011407 */
[----:B------:R-:W-:Y:S02]  /*0430*/  SHF.R.S32.HI R7, RZ, 0x1f, R7 ;  /* 0x0000001fff077819 */ /* 0x000fe40000011407 */
[----:B0-----:R-:W-:Y:S02]  /*0440*/  I2FP.F32.U32 R9, UR8 ;  /* 0x0000000800097c45 */ /* 0x001fe40008201000 */
[----:B------:R-:W-:-:S03]  /*0450*/  LEA.HI R7, R7, R0, RZ, 0x2 ;  /* 0x0000000007077211 */ /* 0x000fc600078f10ff */
[----:B------:R-:W-:Y:S01]  /*0460*/  FMUL R9, R9, UR4 ;  /* 0x0000000409097c20 */ /* 0x000fe20008400000 */
[----:B------:R-:W-:Y:S01]  /*0470*/  LOP3.LUT R7, R7, 0xfffffffc, RZ, 0xc0, !PT ;  /* 0xfffffffc07077812 */ /* 0x000fe200078ec0ff */
[----:B------:R-:W-:Y:S01]  /*0480*/  VOTEU.ALL UP0, P0 ;  /* 0x00000000003f7886 */ /* 0x000fe20000000000 */
[----:B-1----:R-:W-:Y:S01]  /*0490*/  I2FP.F32.U32 R3, R4 ;  /* 0x0000000400037245 */ /* 0x002fe20000201000 */
[----:B------:R-:W-:Y:S01]  /*04a0*/  ULDC UR4, c[0x0][0x154] ;  /* 0x0000550000047ab9 */ /* 0x000fe20000000800 */
[----:B------:R-:W-:Y:S01]  /*04b0*/  VOTEU.ALL UP1, P0 ;  /* 0x00000000003f7886 */ /* 0x000fe20000020000 */
[----:B------:R-:W0:Y:S01]  /*04c0*/  F2I.U32.TRUNC.NTZ R9, R9 ;  /* 0x0000000900097305 */ /* 0x000e22000020f000 */
[----:B------:R-:W-:Y:S01]  /*04d0*/  IMAD.IADD R7, R0, 0x1, -R7 ;  /* 0x0000000100077824 */ /* 0x000fe200078e0a07 */
[----:B------:R-:W1:Y:S01]  /*04e0*/  @!UP0 S2UR UR7, SR_CgaCtaId ;  /* 0x00000000000789c3 */ /* 0x000e620000008800 */
[----:B------:R-:W-:Y:S01]  /*04f0*/  FMUL R12, R3, UR4 ;  /* 0x00000004030c7c20 */ /* 0x000fe20008400000 */
[----:B------:R-:W-:Y:S01]  /*0500*/  UMOV UR4, 0x20 ;  /* 0x0000002000047882 */ /* 0x000fe20000000000 */
[----:B------:R-:W-:Y:S01]  /*0510*/  IMAD R8, R8, 0x4, R7 ;  /* 0x0000000408087824 */ /* 0x000fe200078e0207 */
[----:B------:R-:W-:Y:S01]  /*0520*/  @!UP0 UMOV UR6, 0x400 ;  /* 0x0000040000068882 */ /* 0x000fe20000000000 */
[----:B------:R-:W-:-:S04]  /*0530*/  @!UP0 UIADD3 UR4, -UR4, 0x100000, URZ ;  /* 0x0010000004048890 */ /* 0x000fc8000fffe13f */
[----:B------:R-:W-:Y:S02]  /*0540*/  @!UP0 USHF.L.U32 UR5, UR4, 0xb, URZ ;  /* 0x0000000b04058899 */ /* 0x000fe4000800063f */
[----:B------:R-:W-:Y:S01]  /*0550*/  @!UP0 USHF.L.U32 UR4, UR4, 0x1, URZ ;  /* 0x0000000104048899 */ /* 0x000fe2000800063f */
[----:B---3--:R-:W-:Y:S01]  /*0560*/  ISETP.EQ.U32.AND P2, PT, R13, 0x1, PT ;  /* 0x000000010d00780c */ /* 0x008fe20003f42070 */
[----:B------:R-:W3:Y:S01]  /*0570*/  F2I.U32.TRUNC.NTZ R12, R12 ;  /* 0x0000000c000c7305 */ /* 0x000ee2000020f000 */
[----:B------:R-:W-:Y:S01]  /*0580*/  LEA.HI R0, R8, R8, RZ, 0x1 ;  /* 0x0000000808007211 */ /* 0x000fe200078f08ff */
[----:B------:R-:W5:Y:S03]  /*0590*/  LDC R7, c[0x0][0x148] ;  /* 0x00005200ff077b82 */ /* 0x000f660000000800 */
[----:B------:R-:W-:Y:S01]  /*05a0*/  LOP3.LUT R11, R0, 0xfffffffe, RZ, 0xc0, !PT ;  /* 0xfffffffe000b7812 */ /* 0x000fe200078ec0ff */
[----:B0-----:R-:W-:Y:S01]  /*05b0*/  IMAD.MOV R15, RZ, RZ, -R9 ;  /* 0x000000ffff0f7224 */ /* 0x001fe200078e0a09 */
[----:B------:R-:W-:-:S03]  /*05c0*/  SHF.R.S32.HI R9, RZ, 0x1f, R2 ;  /* 0x0000001fff097819 */ /* 0x000fc60000011402 */
[----:B--2---:R-:W-:Y:S01]  /*05d0*/  IMAD R3, R10, R15, UR8 ;  /* 0x000000080a037e24 */ /* 0x004fe2000f8e020f */
[----:B------:R-:W-:Y:S01]  /*05e0*/  LEA.HI R9, R9, R2, RZ, 0x2 ;  /* 0x0000000209097211 */ /* 0x000fe200078f10ff */
[C---:B------:R-:W-:Y:S02]  /*05f0*/  IMAD.IADD R0, R8.reuse, 0x1, -R11 ;  /* 0x0000000108007824 */ /* 0x040fe400078e0a0b */
[----:B------:R-:W-:Y:S01]  /*0600*/  IMAD.SHL.U32 R11, R8, 0x4, RZ ;  /* 0x00000004080b7824 */ /* 0x000fe200078e00ff */
[----:B------:R-:W-:Y:S01]  /*0610*/  LOP3.LUT R9, R9, 0xfffffffc, RZ, 0xc0, !PT ;  /* 0xfffffffc09097812 */ /* 0x000fe200078ec0ff */
[----:B---3--:R-:W-:Y:S01]  /*0620*/  IMAD.MOV R21, RZ, RZ, -R12 ;  /* 0x000000ffff157224 */ /* 0x008fe200078e0a0c */
[----:B------:R-:W-:Y:S01]  /*0630*/  ISETP.NE.AND P4, PT, R0, R3, PT ;  /* 0x000000030000720c */ /* 0x000fe20003f85270 */
[----:B-1----:R-:W-:Y:S01]  /*0640*/  @!UP0 ULEA UR6, UR7, UR6, 0x18 ;  /* 0x0000000607068291 */ /* 0x002fe2000f8ec03f */
[----:B------:R-:W-:Y:S01]  /*0650*/  LOP3.LUT R152, R8, 0xc, R11, 0x78, !PT ;  /* 0x0000000c08987812 */ /* 0x000fe200078e780b */
[----:B------:R-:W-:Y:S01]  /*0660*/  IMAD.IADD R0, R2, 0x1, -R9 ;  /* 0x0000000102007824 */ /* 0x000fe200078e0a09 */
[----:B------:R-:W-:Y:S01]  /*0670*/  VOTEU.ALL UP0, P0 ;  /* 0x00000000003f7886 */ /* 0x000fe20000000000 */
[----:B------:R-:W-:Y:S01]  /*0680*/  LOP3.LUT P0, RZ, R6, 0x7, RZ, 0xc0, !PT ;  /* 0x0000000706ff7812 */ /* 0x000fe2000780c0ff */
[----:B------:R-:W-:-:S02]  /*0690*/  VIADD R6, R5, 0xffffffff ;  /* 0xffffffff05067836 */ /* 0x000fc40000000000 */
[----:B------:R-:W-:Y:S01]  /*06a0*/  ISETP.NE.AND P1, PT, R0, 0x3, PT ;  /* 0x000000030000780c */ /* 0x000fe20003f25270 */
[----:B-----5:R-:W-:Y:S01]  /*06b0*/  IMAD R9, R7, R21, R4 ;  /* 0x0000001507097224 */ /* 0x020fe200078e0204 */
[----:B------:R-:W-:Y:S02]  /*06c0*/  ISETP.LT.U32.AND P0, PT, R152, 0x4, !P0 ;  /* 0x000000049800780c */ /* 0x000fe40004701070 */
[----:B------:R-:W-:Y:S01]  /*06d0*/  ISETP.EQ.OR P1, PT, R0, RZ, !P1 ;  /* 0x000000ff0000720c */ /* 0x000fe20004f22670 */
[----:B------:R-:W0:Y:S02]  /*06e0*/  FENCE.VIEW.ASYNC.S ;  /* 0x00000000000073c6 */ /* 0x000e240000000000 */
[----:B0-----:R0:W1:Y:S01]  /*06f0*/  @!UP0 SYNCS.EXCH.64 URZ, [UR6+0x50], UR4 ;  /* 0x00005004063f85b2 */ /* 0x0010620008000100 */
[----:B------:R-:W-:Y:S02]  /*0700*/  @P4 LEA.HI R2, R152, R152, RZ, 0x1 ;  /* 0x0000009898024211 */ /* 0x000fe400078f08ff */
[----:B------:R-:W-:-:S02]  /*0710*/  ISETP.EQ.AND P1, PT, R5, RZ, P1 ;  /* 0x000000ff0500720c */ /* 0x000fc40000f22270 */
[----:B------:R-:W-:Y:S02]  /*0720*/  @P4 SHF.R.S32.HI R2, RZ, 0x1, R2 ;  /* 0x00000001ff024819 */ /* 0x000fe40000011402 */
[----:B------:R-:W-:Y:S02]  /*0730*/  ISETP.GE.U32.AND P6, PT, R6, 0x2, PT ;  /* 0x000000020600780c */ /* 0x000fe40003fc6070 */
[----:B------:R-:W-:Y:S02]  /*0740*/  @P4 ISETP.NE.AND P5, PT, R2, R9, PT ;  /* 0x000000090200420c */ /* 0x000fe40003fa5270 */
[----:B------:R-:W-:Y:S02]  /*0750*/  SEL R9, RZ, 0x1, !P0 ;  /* 0x00000001ff097807 */ /* 0x000fe40004000000 */
[----:B------:R-:W-:Y:S02]  /*0760*/  @P4 SEL R22, RZ, 0x1, P5 ;  /* 0x00000001ff164807 */ /* 0x000fe40002800000 */
[----:B------:R-:W-:Y:S01]  /*0770*/  SEL R19, RZ, 0x1, !P1 ;  /* 0x00000001ff137807 */ /* 0x000fe20004800000 */
[----:B------:R0:W2:Y:S01]  /*0780*/  @!UP1 SYNCS.EXCH.64 URZ, [UR6+0x58], UR4 ;  /* 0x00005804063f95b2 */ /* 0x0000a20008000100 */
[----:B------:R-:W-:Y:S01]  /*0790*/  LOP3.LUT R22, R22, R9, RZ, 0xc0, !PT ;  /* 0x0000000916167212 */ /* 0x000fe200078ec0ff */
[----:B------:R-:W-:Y:S01]  /*07a0*/  NOP ;  /* 0x0000000000007918 */ /* 0x000fe20000000000 */
[----:B------:R-:W-:Y:S01]  /*07b0*/  SEL R19, R19, 0x2, P6 ;  /* 0x0000000213137807 */ /* 0x000fe20003000000 */
[----:B------:R-:W-:Y:S06]  /*07c0*/  @!P2 BRA `(.L_x_3) ;  /* 0x000000000008a947 */ /* 0x000fec0003800000 */
[----:B-12-4-:R-:W-:Y:S01]  /*07d0*/  UCGABAR_ARV ;  /* 0x00000000000079c7 */ /* 0x016fe20008000000 */
[----:B------:R-:W-:Y:S05]  /*07e0*/  BRA `(.L_x_4) ;  /* 0x0000000000047947 */ /* 0x000fea0003800000 */
.L_x_3:
[----:B-12-4-:R-:W-:Y:S01]  /*07f0*/  NOP ;  /* 0x0000000000007918 */ /* 0x016fe20000000000 */
.L_x_4:
[----:B------:R-:W1:Y:S01]  /*0800*/  LDC R2, c[0x0][0x65c] ;  /* 0x00019700ff027b82 */ /* 0x000e620000000800 */
[----:B------:R-:W-:Y:S02]  /*0810*/  IMAD.U32 R8, RZ, RZ, UR8 ;  /* 0x00000008ff087e24 */ /* 0x000fe4000f8e00ff */
[----:B------:R-:W-:Y:S01]  /*0820*/  IMAD.MOV.U32 R9, RZ, RZ, RZ ;  /* 0x000000ffff097224 */ /* 0x000fe200078e00ff */
[----:B-1----:R-:W-:-:S04]  /*0830*/  ISETP.NE.AND P1, PT, R2, 0x1, PT ;  /* 0x000000010200780c */ /* 0x002fc80003f25270 */
[----:B------:R-:W-:-:S09]  /*0840*/  P2R R5, PR, RZ, 0x2 ;  /* 0x00000002ff057803 */ /* 0x000fd20000000000 */
[----:B------:R-:W1:Y:S01]  /*0850*/  @P1 LDC R17, c[0x0][0x10] ;  /* 0x00000400ff111b82 */ /* 0x000e620000000800 */
[----:B------:R-:W-:Y:S02]  /*0860*/  @P1 IMAD.MOV.U32 R5, RZ, RZ, RZ ;  /* 0x000000ffff051224 */ /* 0x000fe400078e00ff */
[----:B------:R-:W-:-:S05]  /*0870*/  @P1 IMAD.MOV.U32 R13, RZ, RZ, RZ ;  /* 0x000000ffff0d1224 */ /* 0x000fca00078e00ff */
[----:B------:R-:W2:Y:S01]  /*0880*/  @!P1 LDC R11, c[0x0][0xc] ;  /* 0x00000300ff0b9b82 */ /* 0x000ea20000000800 */
[----:B-1----:R-:W-:-:S04]  /*0890*/  @P1 IMAD.WIDE.U32 R16, R17, UR8, R4 ;  /* 0x0000000811101c25 */ /* 0x002fc8000f8e0004 */
[----:B------:R-:W-:Y:S02]  /*08a0*/  @P1 IMAD.IADD R17, R17, 0x1, R13 ;  /* 0x0000000111111824 */ /* 0x000fe400078e020d */
[----:B--2---:R-:W-:-:S04]  /*08b0*/  @!P1 IMAD.WIDE.U32 R8, R4, R11, R8 ;  /* 0x0000000b04089225 */ /* 0x004fc800078e0008 */
[----:B------:R-:W-:Y:S02]  /*08c0*/  @!P1 IMAD.MOV.U32 R16, RZ, RZ, R8 ;  /* 0x000000ffff109224 */ /* 0x000fe400078e0008 */
[----:B------:R-:W-:Y:S01]  /*08d0*/  @!P1 IMAD.MOV.U32 R17, RZ, RZ, R9 ;  /* 0x000000ffff119224 */ /* 0x000fe200078e0009 */
[----:B------:R-:W-:Y:S06]  /*08e0*/  @!P2 BRA `(.L_x_5) ;  /* 0x00000000000ca947 */ /* 0x000fec0003800000 */
[----:B------:R-:W-:Y:S01]  /*08f0*/  UCGABAR_WAIT ;  /* 0x0000000000007dc7 */ /* 0x000fe20008000000 */
[----:B------:R-:W-:Y:S01]  /*0900*/  CCTL.IVALL ;  /* 0x00000000ff00798f */ /* 0x000fe20002000000 */
[----:B------:R-:W-:Y:S05]  /*0910*/  BRA `(.L_x_6) ;  /* 0x0000000000047947 */ /* 0x000fea0003800000 */
.L_x_5:
[----:B------:R-:W-:Y:S06]  /*0920*/  BAR.SYNC.DEFER_BLOCKING 0x0 ;  /* 0x0000000000007b1d */ /* 0x000fec0000010000 */
.L_x_6:
[----:B------:R-:W-:Y:S05]  /*0930*/  @!P3 BRA `(.L_x_7) ;  /* 0x000000a40078b947 */ /* 0x000fea0003800000 */
[----:B------:R-:W-:-:S13]  /*0940*/  ISETP.GT.U32.AND P0, PT, R6, 0x1, PT ;  /* 0x000000010600780c */ /* 0x000fda0003f04070 */
[----:B0-----:R-:W-:Y:S05]  /*0950*/  @P0 EXIT ;  /* 0x000000000000094d */ /* 0x001fea0003800000 */
[----:B------:R-:W-:Y:S01]  /*0960*/  ULDC.64 UR4, c[0x0][0x650] ;  /* 0x0001940000047ab9 */ /* 0x000fe20000000a00 */
[----:B------:R-:W-:Y:S01]  /*0970*/  PRMT R0, RZ, 0x7610, R0 ;  /* 0x00007610ff007816 */ /* 0x000fe20000000000 */
[----:B------:R-:W-:Y:S01]  /*0980*/  IMAD.MOV.U32 R153, RZ, RZ, -0x1 ;  /* 0xffffffffff997424 */ /* 0x000fe200078e00ff */
[----:B------:R-:W-:Y:S01]  /*0990*/  ISETP.GE.U32.AND P0, PT, R16, UR4, PT ;  /* 0x0000000410007c0c */ /* 0x000fe2000bf06070 */
[----:B------:R-:W-:Y:S01]  /*09a0*/  IMAD.MOV.U32 R23, RZ, RZ, -0x1 ;  /* 0xffffffffff177424 */ /* 0x000fe200078e00ff */
[----:B------:R-:W-:Y:S02]  /*09b0*/  MOV R154, 0xffffffff ;  /* 0xffffffff009a7802 */ /* 0x000fe40000000f00 */
[----:B------:R-:W-:-:S13]  /*09c0*/  ISETP.GE.U32.AND.EX P0, PT, R17, UR5, PT, P0 ;  /* 0x0000000511007c0c */ /* 0x000fda000bf06100 */
[----:B------:R-:W-:Y:S05]  /*09d0*/  @P0 BRA `(.L_x_8) ;  /* 0x00000004002c0947 */ /* 0x000fea0003800000 */
[----:B------:R-:W0:Y:S01]  /*09e0*/  LDC.64 R24, c[0x0][0x628] ;  /* 0x00018a00ff187b82 */ /* 0x000e220000000a00 */
[----:B------:R-:W-:Y:S02]  /*09f0*/  IMAD.MOV.U32 R8, RZ, RZ, R16 ;  /* 0x000000ffff087224 */ /* 0x000fe400078e0010 */
[----:B------:R-:W-:-:S05]  /*0a00*/  IMAD.MOV.U32 R9, RZ, RZ, R17 ;  /* 0x000000ffff097224 */ /* 0x000fca00078e0011 */
[----:B------:R-:W1:Y:S08]  /*0a10*/  LDC R0, c[0x0][0x630] ;  /* 0x00018c00ff007b82 */ /* 0x000e700000000800 */
[----:B------:R-:W2:Y:S01]  /*0a20*/  LDC.64 R26, c[0x0][0x620] ;  /* 0x00018800ff1a7b82 */ /* 0x000ea20000000a00 */
[----:B0-----:R-:W-:-:S04]  /*0a30*/  ISETP.NE.U32.AND P0, PT, R24, RZ, PT ;  /* 0x000000ff1800720c */ /* 0x001fc80003f05070 */
[----:B------:R-:W-:-:S13]  /*0a40*/  ISETP.NE.AND.EX P0, PT, R25, RZ, PT, P0 ;  /* 0x000000ff1900720c */ /* 0x000fda0003f05300 */
[----:B-12---:R-:W-:Y:S05]  /*0a50*/  @!P0 BRA `(.L_x_9) ;  /* 0x0000000000288947 */ /* 0x006fea0003800000 */
[----:B------:R-:W0:Y:S02]  /*0a60*/  LDC R13, c[0x0][0x634] ;  /* 0x00018d00ff0d7b82 */ /* 0x000e240000000800 */
[----:B0-----:R-:W-:-:S05]  /*0a70*/  IADD3 R13, P0, R16, R13, RZ ;  /* 0x0000000d100d7210 */ /* 0x001fca0007f1e0ff */
[----:B------:R-:W-:-:S04]  /*0a80*/  IMAD.X R15, RZ, RZ, R17, P0 ;  /* 0x000000ffff0f7224 */ /* 0x000fc800000e0611 */
[----:B------:R-:W-:-:S04]  /*0a90*/  IMAD.WIDE.U32 R8, R15, R24, RZ ;  /* 0x000000180f087225 */ /* 0x000fc800078e00ff */
[----:B------:R-:W-:-:S04]  /*0aa0*/  IMAD.WIDE.U32 R10, P0, R13, R25, R8 ;  /* 0x000000190d0a7225 */ /* 0x000fc80007800008 */
[----:B------:R-:W-:-:S04]  /*0ab0*/  IMAD.WIDE.U32 R8, R13, R24, RZ ;  /* 0x000000180d087225 */ /* 0x000fc800078e00ff */
[----:B------:R-:W-:Y:S01]  /*0ac0*/  IMAD.X R13, RZ, RZ, RZ, P0 ;  /* 0x000000ffff0d7224 */ /* 0x000fe200000e06ff */
[----:B------:R-:W-:Y:S01]  /*0ad0*/  IADD3 RZ, P0, R9, R10, RZ ;  /* 0x0000000a09ff7210 */ /* 0x000fe20007f1e0ff */
[----:B------:R-:W-:-:S04]  /*0ae0*/  IMAD.MOV.U32 R12, RZ, RZ, R11 ;  /* 0x000000ffff0c7224 */ /* 0x000fc800078e000b */
[----:B------:R-:W-:-:S08]  /*0af0*/  IMAD.WIDE.U32.X R8, R15, R25, R12, P0 ;  /* 0x000000190f087225 */ /* 0x000fd000000e040c */
.L_x_9:
[----:B------:R-:W0:Y:S01]  /*0b00*/  LDC.64 R24, c[0x0][0x640] ;  /* 0x00019000ff187b82 */ /* 0x000e220000000a00 */
[-CC-:B------:R-:W-:Y:S01]  /*0b10*/  SHF.R.U64 R28, R8, R0.reuse, R9.reuse ;  /* 0x00000000081c7219 */ /* 0x180fe20000001209 */
[----:B------:R-:W-:Y:S01]  /*0b20*/  IMAD R30, R7, R21, R4 ;  /* 0x00000015071e7224 */ /* 0x000fe200078e0204 */
[----:B------:R-:W-:Y:S02]  /*0b30*/  SHF.R.U32.HI R0, RZ, R0, R9 ;  /* 0x00000000ff007219 */ /* 0x000fe40000011609 */
[----:B------:R-:W-:Y:S02]  /*0b40*/  IADD3 R5, P0, RZ, -R28, RZ ;  /* 0x8000001cff057210 */ /* 0x000fe40007f1e0ff */
[----:B------:R-:W-:Y:S01]  /*0b50*/  MOV R21, 0x1 ;  /* 0x0000000100157802 */ /* 0x000fe20000000f00 */
[----:B------:R-:W1:Y:S02]  /*0b60*/  LDC R6, c[0x0][0x618] ;  /* 0x00018600ff067b82 */ /* 0x000e640000000800 */
[----:B------:R-:W-:-:S04]  /*0b70*/  IMAD.X R9, RZ, RZ, ~R0, P0 ;  /* 0x000000ffff097224 */ /* 0x000fc800000e0e00 */
[-C--:B------:R-:W-:Y:S02]  /*0b80*/  IMAD R0, R9, R26.reuse, RZ ;  /* 0x0000001a09007224 */ /* 0x080fe400078e02ff */
[----:B------:R-:W2:Y:S01]  /*0b90*/  LDC R11, c[0x0][0x608] ;  /* 0x00018200ff0b7b82 */ /* 0x000ea20000000800 */
[----:B------:R-:W-:-:S04]  /*0ba0*/  IMAD.WIDE.U32 R8, R5, R26, R16 ;  /* 0x0000001a05087225 */ /* 0x000fc800078e0010 */
[----:B------:R-:W-:-:S03]  /*0bb0*/  IMAD R5, R5, R27, R0 ;  /* 0x0000001b05057224 */ /* 0x000fc600078e0200 */
[----:B------:R-:W3:Y:S01]  /*0bc0*/  LDC R12, c[0x0][0x658] ;  /* 0x00019600ff0c7b82 */ /* 0x000ee20000000800 */
[----:B0-----:R-:W-:Y:S01]  /*0bd0*/  ISETP.NE.U32.AND P0, PT, R24, RZ, PT ;  /* 0x000000ff1800720c */ /* 0x001fe20003f05070 */
[----:B------:R-:W-:Y:S02]  /*0be0*/  IMAD.IADD R5, R9, 0x1, R5 ;  /* 0x0000000109057824 */ /* 0x000fe400078e0205 */
[----:B------:R-:W-:Y:S01]  /*0bf0*/  IMAD.MOV.U32 R9, RZ, RZ, -0x1 ;  /* 0xffffffffff097424 */ /* 0x000fe200078e00ff */
[----:B------:R-:W-:-:S03]  /*0c00*/  ISETP.NE.AND.EX P0, PT, R25, RZ, PT, P0 ;  /* 0x000000ff1900720c */ /* 0x000fc60003f05300 */
[----:B------:R-:W0:Y:S01]  /*0c10*/  LDC R15, c[0x0][0x600] ;  /* 0x00018000ff0f7b82 */ /* 0x000e220000000800 */
[-CC-:B-1----:R-:W-:Y:S02]  /*0c20*/  SHF.R.U64 R13, R8, R6.reuse, R5.reuse ;  /* 0x00000006080d7219 */ /* 0x182fe40000001205 */
[----:B------:R-:W-:-:S05]  /*0c30*/  SHF.R.U32.HI R0, RZ, R6, R5 ;  /* 0x00000006ff007219 */ /* 0x000fca0000011605 */
[----:B------:R-:W1:Y:S01]  /*0c40*/  LDC R14, c[0x0][0x648] ;  /* 0x00019200ff0e7b82 */ /* 0x000e620000000800 */
[-CC-:B--2---:R-:W-:Y:S02]  /*0c50*/  SHF.R.U64 R27, R13, R11.reuse, R0.reuse ;  /* 0x0000000b0d1b7219 */ /* 0x184fe40000001200 */
[----:B------:R-:W-:-:S05]  /*0c60*/  SHF.R.U32.HI R5, RZ, R11, R0 ;  /* 0x0000000bff057219 */ /* 0x000fca0000011600 */
[----:B------:R-:W2:Y:S01]  /*0c70*/  LDC R20, c[0x0][0x638] ;  /* 0x00018e00ff147b82 */ /* 0x000ea20000000800 */
[-CC-:B---3--:R-:W-:Y:S02]  /*0c80*/  SHF.R.U64 R26, R27, R12.reuse, R5.reuse ;  /* 0x0000000c1b1a7219 */ /* 0x188fe40000001205 */
[-C--:B------:R-:W-:Y:S02]  /*0c90*/  SHF.L.U32 R0, R9, R12.reuse, RZ ;  /* 0x0000000c09007219 */ /* 0x080fe400000006ff */
[----:B------:R-:W-:Y:S01]  /*0ca0*/  SHF.R.U32.HI R5, RZ, R12, R5 ;  /* 0x0000000cff057219 */ /* 0x000fe20000011605 */
[----:B------:R-:W-:Y:S01]  /*0cb0*/  IMAD.MOV.U32 R4, RZ, RZ, R26 ;  /* 0x000000ffff047224 */ /* 0x000fe200078e001a */
[----:B------:R-:W-:Y:S01]  /*0cc0*/  LOP3.LUT R10, RZ, R0, RZ, 0x33, !PT ;  /* 0x00000000ff0a7212 */ /* 0x000fe200078e33ff */
[----:B------:R-:W3:Y:S01]  /*0cd0*/  LDC R23, c[0x0][0x610] ;  /* 0x00018400ff177b82 */ /* 0x000ee20000000800 */
[----:B------:R-:W-:Y:S05]  /*0ce0*/  @!P0 BRA `(.L_x_10) ;  /* 0x0000000000288947 */ /* 0x000fea0003800000 */
[----:B------:R-:W4:Y:S02]  /*0cf0*/  LDC R9, c[0x0][0x64c] ;  /* 0x00019300ff097b82 */ /* 0x000f240000000800 */
[----:B----4-:R-:W-:-:S05]  /*0d00*/  IADD3 R9, P0, R26, R9, RZ ;  /* 0x000000091a097210 */ /* 0x010fca0007f1e0ff */
        /* <DEDUP_REMOVED lines=8> */
.L_x_10:
[----:B-1----:R-:W-:Y:S01]  /*0d90*/  SHF.R.U64 R4, R4, R14, R5 ;  /* 0x0000000e04047219 */ /* 0x002fe20000001205 */
[----:B0-----:R-:W-:Y:S01]  /*0da0*/  VIADD R6, R15, 0xffffffff ;  /* 0xffffffff0f067836 */ /* 0x001fe20000000000 */
[----:B------:R-:W-:Y:S02]  /*0db0*/  SHF.L.U32 R0, R21, R12, RZ ;  /* 0x0000000c15007219 */ /* 0x000fe400000006ff */
[----:B------:R-:W-:Y:S01]  /*0dc0*/  LOP3.LUT R5, R27, R10, RZ, 0xc0, !PT ;  /* 0x0000000a1b057212 */ /* 0x000fe200078ec0ff */
[----:B------:R-:W-:Y:S01]  /*0dd0*/  IMAD.MOV R7, RZ, RZ, -R4 ;  /* 0x000000ffff077224 */ /* 0x000fe200078e0a04 */
[----:B------:R-:W-:Y:S02]  /*0de0*/  SEL R3, R3, R30, !P1 ;  /* 0x0000001e03037207 */ /* 0x000fe40004800000 */
[----:B------:R-:W-:Y:S01]  /*0df0*/  LOP3.LUT R6, R13, R6, RZ, 0xc0, !PT ;  /* 0x000000060d067212 */ /* 0x000fe200078ec0ff */
[----:B------:R-:W-:Y:S02]  /*0e00*/  IMAD R4, R0, R4, R5 ;  /* 0x0000000400047224 */ /* 0x000fe400078e0205 */
[----:B--2---:R-:W-:-:S02]  /*0e10*/  IMAD R0, R7, R20, R26 ;  /* 0x0000001407007224 */ /* 0x004fc400078e021a */
[----:B---3--:R-:W-:Y:S02]  /*0e20*/  IMAD R3, R4, R23, R3 ;  /* 0x0000001704037224 */ /* 0x008fe400078e0203 */
[----:B------:R-:W-:Y:S02]  /*0e30*/  IMAD.MOV.U32 R5, RZ, RZ, 0x1 ;  /* 0x00000001ff057424 */ /* 0x000fe400078e00ff */
[----:B------:R-:W-:Y:S02]  /*0e40*/  IMAD R4, R0, R15, R6 ;  /* 0x0000000f00047224 */ /* 0x000fe400078e0206 */
[----:B------:R-:W-:Y:S01]  /*0e50*/  IMAD.MOV.U32 R23, RZ, RZ, R28 ;  /* 0x000000ffff177224 */ /* 0x000fe200078e001c */
[----:B------:R-:W-:Y:S02]  /*0e60*/  PRMT R0, R5, 0x7610, R0 ;  /* 0x0000761005007816 */ /* 0x000fe40000000000 */
[----:B------:R-:W-:Y:S02]  /*0e70*/  SEL R154, R4, R3, !P1 ;  /* 0x00000003049a7207 */ /* 0x000fe40004800000 */
[----:B------:R-:W-:-:S07]  /*0e80*/  SEL R153, R3, R4, !P1 ;  /* 0x0000000403997207 */ /* 0x000fce0004800000 */
.L_x_8:
[----:B------:R-:W-:-:S08]  /*0e90*/  NOP ;  /* 0x0000000000007918 */ /* 0x000fd00000000000 */
[----:B------:R-:W0:Y:S02]  /*0ea0*/  USETMAXREG.TRY_ALLOC.CTAPOOL UP0, 0xe8 ;  /* 0x000000e8000079c8 */ /* 0x000e240008000600 */
[----:B0-----:R-:W-:-:S13]  /*0eb0*/  PLOP3.LUT P0, PT, PT, PT, UP0, 0x80, 0x0 ;  /* 0x000000000000781c */ /* 0x001fda0003f0f008 */
[----:B------:R-:W-:Y:S05]  /*0ec0*/  @!P0 BRA `(.L_x_8) ;  /* 0xfffffffc00f08947 */ /* 0x000fea000383ffff */
[----:B------:R-:W-:Y:S01]  /*0ed0*/  ULDC.64 UR4, c[0x0][0x598] ;  /* 0x0001660000047ab9 */ /* 0x000fe20000000a00 */
[----:B------:R-:W-:Y:S01]  /*0ee0*/  ULDC.64 UR36, c[0x0][0x208] ;  /* 0x0000820000247ab9 */ /* 0x000fe20000000a00 */
[----:B------:R-:W-:-:S04]  /*0ef0*/  ISETP.NE.U32.AND P0, PT, RZ, UR4, PT ;  /* 0x00000004ff007c0c */ /* 0x000fc8000bf05070 */
[----:B------:R-:W-:-:S13]  /*0f00*/  ISETP.NE.AND.EX P0, PT, RZ, UR5, PT, P0 ;  /* 0x00000005ff007c0c */ /* 0x000fda000bf05300 */
[----:B------:R-:W-:Y:S05]  /*0f10*/  @!P0 BRA `(.L_x_11) ;  /* 0x00000000001c8947 */ /* 0x000fea0003800000 */
[----:B------:R-:W0:Y:S02]  /*0f20*/  LDC.64 R4, c[0x0][0x598] ;  /* 0x00016600ff047b82 */ /* 0x000e240000000a00 */
[----:B0-----:R-:W2:Y:S02]  /*0f30*/  LDG.E.64 R4, desc[UR36][R4.64] ;  /* 0x0000002404047981 */ /* 0x001ea4000c1e1b00 */
[----:B--2---:R-:W-:-:S04]  /*0f40*/  ISETP.NE.U32.AND P0, PT, R4, RZ, PT ;  /* 0x000000ff0400720c */ /* 0x004fc80003f05070 */
[----:B------:R-:W-:-:S13]  /*0f50*/  ISETP.NE.AND.EX P0, PT, R5, RZ, PT, P0 ;  /* 0x000000ff0500720c */ /* 0x000fda0003f05300 */
[----:B------:R-:W-:Y:S05]  /*0f60*/  @!P0 BRA `(.L_x_11) ;  /* 0x0000000000088947 */ /* 0x000fea0003800000 */
[----:B------:R0:W5:Y:S01]  /*0f70*/  LD.E R155, desc[UR36][R4.64] ;  /* 0x00000024049b7980 */ /* 0x000162000c101900 */
[----:B------:R-:W-:Y:S05]  /*0f80*/  BRA `(.L_x_12) ;  /* 0x0000000000247947 */ /* 0x000fea0003800000 */
.L_x_11:
[----:B------:R-:W-:Y:S02]  /*0f90*/  ULDC.64 UR4, c[0x0][0x588] ;  /* 0x0001620000047ab9 */ /* 0x000fe40000000a00 */
[----:B------:R-:W-:-:S04]  /*0fa0*/  ISETP.NE.U32.AND P0, PT, RZ, UR4, PT ;  /* 0x00000004ff007c0c */ /* 0x000fc8000bf05070 */
[----:B------:R-:W-:-:S13]  /*0fb0*/  ISETP.NE.AND.EX P0, PT, RZ, UR5, PT, P0 ;  /* 0x00000005ff007c0c */ /* 0x000fda000bf05300 */
[----:B------:R-:W-:Y:S05]  /*0fc0*/  @!P0 BRA `(.L_x_13) ;  /* 0x00000000000c8947 */ /* 0x000fea0003800000 */
[----:B------:R-:W0:Y:S02]  /*0fd0*/  LDC.64 R4, c[0x0][0x588] ;  /* 0x00016200ff047b82 */ /* 0x000e240000000a00 */
[----:B0-----:R1:W5:Y:S01]  /*0fe0*/  LDG.E R155, desc[UR36][R4.64] ;  /* 0x00000024049b7981 */ /* 0x001362000c1e1900 */
[----:B------:R-:W-:Y:S05]  /*0ff0*/  BRA `(.L_x_12) ;  /* 0x0000000000087947 */ /* 0x000fea0003800000 */
.L_x_13:
[----:B------:R-:W-:Y:S02]  /*1000*/  ULDC UR4, c[0x0][0x580] ;  /* 0x0001600000047ab9 */ /* 0x000fe40000000800 */
[----:B------:R-:W-:-:S07]  /*1010*/  IMAD.U32 R155, RZ, RZ, UR4 ;  /* 0x00000004ff9b7e24 */ /* 0x000fce000f8e00ff */
.L_x_12:
[----:B------:R-:W-:Y:S02]  /*1020*/  ULDC.64 UR4, c[0x0][0x5a0] ;  /* 0x0001680000047ab9 */ /* 0x000fe40000000a00 */
[----:B------:R-:W-:-:S04]  /*1030*/  ISETP.NE.U32.AND P0, PT, RZ, UR4, PT ;  /* 0x00000004ff007c0c */ /* 0x000fc8000bf05070 */
[----:B------:R-:W-:-:S13]  /*1040*/  ISETP.NE.AND.EX P0, PT, RZ, UR5, PT, P0 ;  /* 0x00000005ff007c0c */ /* 0x000fda000bf05300 */
[----:B------:R-:W-:Y:S05]  /*1050*/  @!P0 BRA `(.L_x_14) ;  /* 0x00000000001c8947 */ /* 0x000fea0003800000 */
[----:B01----:R-:W0:Y:S02]  /*1060*/  LDC.64 R4, c[0x0][0x5a0] ;  /* 0x00016800ff047b82 */ /* 0x003e240000000a00 */
[----:B0-----:R-:W2:Y:S02]  /*1070*/  LDG.E.64 R4, desc[UR36][R4.64] ;  /* 0x0000002404047981 */ /* 0x001ea4000c1e1b00 */
[----:B--2---:R-:W-:-:S04]  /*1080*/  ISETP.NE.U32.AND P0, PT, R4, RZ, PT ;  /* 0x000000ff0400720c */ /* 0x004fc80003f05070 */
[----:B------:R-:W-:-:S13]  /*1090*/  ISETP.NE.AND.EX P0, PT, R5, RZ, PT, P0 ;  /* 0x000000ff0500720c */ /* 0x000fda0003f05300 */
[----:B------:R-:W-:Y:S05]  /*10a0*/  @!P0 BRA `(.L_x_14) ;  /* 0x0000000000088947 */ /* 0x000fea0003800000 */
[----:B------:R0:W5:Y:S01]  /*10b0*/  LD.E R156, desc[UR36][R4.64] ;  /* 0x00000024049c7980 */ /* 0x000162000c101900 */
[----:B------:R-:W-:Y:S05]  /*10c0*/  BRA `(.L_x_15) ;  /* 0x0000000000247947 */ /* 0x000fea0003800000 */
.L_x_14:
[----:B------:R-:W-:Y:S02]  /*10d0*/  ULDC.64 UR4, c[0x0][0x590] ;  /* 0x0001640000047ab9 */ /* 0x000fe40000000a00 */
[----:B------:R-:W-:-:S04]  /*10e0*/  ISETP.NE.U32.AND P0, PT, RZ, UR4, PT ;  /* 0x00000004ff007c0c */ /* 0x000fc8000bf05070 */
[----:B------:R-:W-:-:S13]  /*10f0*/  ISETP.NE.AND.EX P0, PT, RZ, UR5, PT, P0 ;  /* 0x00000005ff007c0c */ /* 0x000fda000bf05300 */
[----:B------:R-:W-:Y:S05]  /*1100*/  @!P0 BRA `(.L_x_16) ;  /* 0x00000000000c8947 */ /* 0x000fea0003800000 */
[----:B------:R-:W2:Y:S02]  /*1110*/  LDC.64 R156, c[0x0][0x590] ;  /* 0x00016400ff9c7b82 */ /* 0x000ea40000000a00 */
[----:B--2---:R2:W5:Y:S01]  /*1120*/  LDG.E R156, desc[UR36][R156.64] ;  /* 0x000000249c9c7981 */ /* 0x004562000c1e1900 */
[----:B------:R-:W-:Y:S05]  /*1130*/  BRA `(.L_x_15) ;  /* 0x0000000000087947 */ /* 0x000fea0003800000 */
.L_x_16:
[----:B------:R-:W-:Y:S02]  /*1140*/  ULDC UR4, c[0x0][0x584] ;  /* 0x0001610000047ab9 */ /* 0x000fe40000000800 */
[----:B------:R-:W-:-:S07]  /*1150*/  MOV R156, UR4 ;  /* 0x00000004009c7c02 */ /* 0x000fce0008000f00 */
.L_x_15:
[----:B------:R-:W-:-:S13]  /*1160*/  LOP3.LUT P0, RZ, R0, 0xff, RZ, 0xc0, !PT ;  /* 0x000000ff00ff7812 */ /* 0x000fda000780c0ff */
[----:B------:R-:W-:Y:S05]  /*1170*/  @!P0 EXIT ;  /* 0x000000000000894d */ /* 0x000fea0003800000 */
[----:B------:R-:W-:Y:S01]  /*1180*/  ULDC UR4, c[0x0][0x28c] ;  /* 0x0000a30000047ab9 */ /* 0x000fe20000000800 */
[----:B------:R-:W-:Y:S01]  /*1190*/  LOP3.LUT R166, R19, 0x1, RZ, 0xfc, !PT ;  /* 0x0000000113a67812 */ /* 0x000fe200078efcff */
[----:B------:R-:W-:Y:S01]  /*11a0*/  UIADD3 UR4, UR4, 0x3f, URZ ;  /* 0x0000003f04047890 */ /* 0x000fe2000fffe03f */
[----:B------:R-:W-:Y:S01]  /*11b0*/  UMOV UR38, URZ ;  /* 0x0000003f00267c82 */ /* 0x000fe20008000000 */
[----:B------:R-:W-:Y:S02]  /*11c0*/  UMOV UR39, URZ ;  /* 0x0000003f00277c82 */ /* 0x000fe40008000000 */
[----:B------:R-:W-:-:S04]  /*11d0*/  USHF.R.S32.HI UR5, URZ, 0x1f, UR4 ;  /* 0x0000001f3f057899 */ /* 0x000fc80008011404 */
[----:B------:R-:W-:-:S04]  /*11e0*/  ULEA.HI UR5, UR5, UR4, URZ, 0x6 ;  /* 0x0000000405057291 */ /* 0x000fc8000f8f303f */
[----:B------:R-:W-:-:S12]  /*11f0*/  USHF.R.S32.HI UR40, URZ, 0x6, UR5 ;  /* 0x000000063f287899 */ /* 0x000fd80008011405 */
.L_x_288:
[----:B------:R-:W-:Y:S01]  /*1200*/  LOP3.LUT R0, R18, 0x80, RZ, 0xc0, !PT ;  /* 0x0000008012007812 */ /* 0x000fe200078ec0ff */
[----:B---3--:R-:W3:Y:S01]  /*1210*/  S2UR UR7, SR_CgaCtaId ;  /* 0x00000000000779c3 */ /* 0x008ee20000008800 */
[----:B------:R-:W-:Y:S02]  /*1220*/  UMOV UR6, 0x400 ;  /* 0x0000040000067882 */ /* 0x000fe40000000000 */
[----:B------:R-:W-:-:S06]  /*1230*/  SHF.R.U32.HI R0, RZ, 0x7, R0 ;  /* 0x00000007ff007819 */ /* 0x000fcc0000011600 */
[----:B----4-:R-:W4:Y:S01]  /*1240*/  SHFL.IDX PT, R0, R0, RZ, 0x1f ;  /* 0x00001fff00007589 */ /* 0x010f2200000e0000 */
[----:B---3--:R-:W-:Y:S01]  /*1250*/  ULEA UR6, UR7, UR6, 0x18 ;  /* 0x0000000607067291 */ /* 0x008fe2000f8ec03f */
[----:B----4-:R-:W-:-:S13]  /*1260*/  R2UR UR4, R0 ;  /* 0x00000000000472ca */ /* 0x010fda00000e0000 */
[----:B------:R-:W-:-:S04]  /*1270*/  ULEA.HI UR5, UR4, UR4, URZ, 0x1 ;  /* 0x0000000404057291 */ /* 0x000fc8000f8f083f */
[----:B------:R-:W-:-:S04]  /*1280*/  ULOP3.LUT UR5, UR5, 0x7fffe, URZ, 0xc0, !UPT ;  /* 0x0007fffe05057892 */ /* 0x000fc8000f8ec03f */
[----:B------:R-:W-:-:S03]  /*1290*/  UIADD3 UR5, UR4, -UR5, URZ ;  /* 0x8000000504057290 */ /* 0x000fc6000fffe03f */
[----:B------:R-:W-:Y:S01]  /*12a0*/  ULDC UR4, c[0x0][0x28c] ;  /* 0x0000a30000047ab9 */ /* 0x000fe20000000800 */
[----:B------:R-:W-:Y:S01]  /*12b0*/  ULEA UR5, UR5, UR6, 0xd ;  /* 0x0000000605057291 */ /* 0x000fe2000f8e683f */
[----:B------:R-:W-:-:S03]  /*12c0*/  ISETP.LT.AND P0, PT, RZ, UR4, PT ;  /* 0x00000004ff007c0c */ /* 0x000fc6000bf01270 */
[----:B------:R-:W-:-:S04]  /*12d0*/  UIADD3 UR5, UR5, 0x100, URZ ;  /* 0x0000010005057890 */ /* 0x000fc8000fffe03f */
[----:B------:R-:W-:-:S04]  /*12e0*/  USHF.R.U32.HI UR5, URZ, 0x4, UR5 ;  /* 0x000000043f057899 */ /* 0x000fc80008011605 */
[----:B------:R-:W-:Y:S02]  /*12f0*/  ULOP3.LUT UR41, UR5, 0x3fff, URZ, 0xc0, !UPT ;  /* 0x00003fff05297892 */ /* 0x000fe4000f8ec03f */
[----:B-12---:R-:W-:Y:S10]  /*1300*/  @P0 BRA `(.L_x_17) ;  /* 0x0000000000400947 */ /* 0x006ff40003800000 */
[----:B------:R-:W-:Y:S01]  /*1310*/  MOV R0, 0x0 ;  /* 0x0000000000007802 */ /* 0x000fe20000000f00 */
[----:B------:R-:W-:Y:S01]  /*1320*/  ULDC.64 UR4, c[0x4][0x68] ;  /* 0x01001a0000047ab9 */ /* 0x000fe20000000a00 */
[----:B------:R-:W-:Y:S01]  /*1330*/  ULDC.64 UR6, c[0x4][0x8] ;  /* 0x0100020000067ab9 */ /* 0x000fe20000000a00 */
[----:B01----:R-:W-:Y:S01]  /*1340*/  IMAD.U32 R4, RZ, RZ, UR4 ;  /* 0x00000004ff047e24 */ /* 0x003fe2000f8e00ff */
[----:B------:R0:W1:Y:S01]  /*1350*/  LDC.64 R14, c[0x4][R0] ;  /* 0x01000000000e7b82 */ /* 0x0000620000000a00 */
[----:B------:R-:W-:Y:S01]  /*1360*/  IMAD.U32 R5, RZ, RZ, UR5 ;  /* 0x00000005ff057e24 */ /* 0x000fe2000f8e00ff */
[----:B------:R-:W-:Y:S01]  /*1370*/  ULDC.64 UR4, c[0x4][0x70] ;  /* 0x01001c0000047ab9 */ /* 0x000fe20000000a00 */
[----:B------:R-:W-:Y:S02]  /*1380*/  IMAD.U32 R10, RZ, RZ, UR6 ;  /* 0x00000006ff0a7e24 */ /* 0x000fe4000f8e00ff */
[----:B------:R-:W-:Y:S02]  /*1390*/  IMAD.U32 R6, RZ, RZ, UR4 ;  /* 0x00000004ff067e24 */ /* 0x000fe4000f8e00ff */
[----:B------:R-:W-:-:S02]  /*13a0*/  IMAD.U32 R7, RZ, RZ, UR5 ;  /* 0x00000005ff077e24 */ /* 0x000fc4000f8e00ff */
[----:B------:R-:W-:Y:S02]  /*13b0*/  IMAD.U32 R11, RZ, RZ, UR7 ;  /* 0x00000007ff0b7e24 */ /* 0x000fe4000f8e00ff */
[----:B------:R-:W-:Y:S02]  /*13c0*/  IMAD.MOV.U32 R8, RZ, RZ, 0x1e1 ;  /* 0x000001e1ff087424 */ /* 0x000fe400078e00ff */
[----:B------:R-:W-:Y:S02]  /*13d0*/  IMAD.MOV.U32 R12, RZ, RZ, 0x1 ;  /* 0x00000001ff0c7424 */ /* 0x000fe400078e00ff */
[----:B0-----:R-:W-:-:S07]  /*13e0*/  IMAD.MOV.U32 R13, RZ, RZ, RZ ;  /* 0x000000ffff0d7224 */ /* 0x001fce00078e00ff */
[----:B------:R-:W-:-:S07]  /*13f0*/  LEPC R20, `(.L_x_17) ;  /* 0x000000001014794e */ /* 0x000fce0000000000 */
[----:B-12--5:R-:W-:Y:S05]  /*1400*/  CALL.ABS.NOINC R14 ;  /* 0x000000000e007343 */ /* 0x026fea0003c00000 */
.L_x_17:
[----:B------:R-:W-:-:S13]  /*1410*/  ISETP.NE.AND P0, PT, R166, 0x3, PT ;  /* 0x00000003a600780c */ /* 0x000fda0003f05270 */
[----:B------:R-:W-:Y:S05]  /*1420*/  @!P0 BRA `(.L_x_18) ;  /* 0x0000000000048947 */ /* 0x000fea0003800000 */
[----:B------:R-:W-:Y:S01]  /*1430*/  BPT.TRAP 0x1 ;  /* 0x000000040000795c */ /* 0x000fe20000300000 */
.L_x_18:
[----:B------:R-:W3:Y:S01]  /*1440*/  S2UR UR5, SR_CgaCtaId ;  /* 0x00000000000579c3 */ /* 0x000ee20000008800 */
[----:B------:R-:W-:Y:S01]  /*1450*/  UMOV UR4, 0x400 ;  /* 0x0000040000047882 */ /* 0x000fe20000000000 */
[----:B------:R-:W-:Y:S01]  /*1460*/  MOV R3, UR39 ;  /* 0x0000002700037c02 */ /* 0x000fe20008000f00 */
[----:B------:R-:W-:-:S05]  /*1470*/  IMAD.U32 R0, RZ, RZ, UR38 ;  /* 0x00000026ff007e24 */ /* 0x000fca000f8e00ff */
[----:B------:R-:W-:Y:S01]  /*1480*/  SHF.L.U32 R0, R0, 0x1f, RZ ;  /* 0x0000001f00007819 */ /* 0x000fe200000006ff */
[----:B---3--:R-:W-:-:S06]  /*1490*/  ULEA UR4, UR5, UR4, 0x18 ;  /* 0x0000000405047291 */ /* 0x008fcc000f8ec03f */
[----:B------:R-:W-:-:S04]  /*14a0*/  IMAD.U32 R6, RZ, RZ, UR4 ;  /* 0x00000004ff067e24 */ /* 0x000fc8000f8e00ff */
[----:B------:R-:W-:-:S04]  /*14b0*/  IMAD R3, R3, 0x8, R6 ;  /* 0x0000000803037824 */ /* 0x000fc800078e0206 */
[----:B------:R3:W4:Y:S01]  /*14c0*/  SYNCS.PHASECHK.TRANS64.TRYWAIT P1, [R3+URZ], R0 ;  /* 0x00000000030075a7 */ /* 0x000722000802017f */
[----:B------:R-:W-:Y:S05]  /*14d0*/  @!P0 BRA `(.L_x_19) ;  /* 0x0000000000048947 */ /* 0x000fea0003800000 */
[----:B------:R-:W-:Y:S01]  /*14e0*/  BPT.TRAP 0x1 ;  /* 0x000000040000795c */ /* 0x000fe20000300000 */
.L_x_19:
[----:B----4-:R-:W-:Y:S05]  /*14f0*/  @P1 BRA `(.L_x_20) ;  /* 0x0000000000081947 */ /* 0x010fea0003800000 */
[----:B------:R-:W4:Y:S02]  /*1500*/  SYNCS.PHASECHK.TRANS64.TRYWAIT P1, [R3+URZ], R0 ;  /* 0x00000000030075a7 */ /* 0x000f24000802017f */
[----:B----4-:R-:W-:Y:S05]  /*1510*/  @!P1 BRA `(.L_x_21) ;  /* 0x000000b0002c9947 */ /* 0x010fea0003800000 */
.L_x_20:
[----:B------:R-:W-:-:S04]  /*1520*/  UISETP.LT.AND UP0, UPT, UR40, 0x1, UPT ;  /* 0x000000012800788c */ /* 0x000fc8000bf01270 */
[----:B------:R-:W-:-:S06]  /*1530*/  USEL UR4, UR40, 0x1, UP0 ;  /* 0x0000000128047887 */ /* 0x000fcc0008000000 */
[----:B---34-:R-:W-:Y:S01]  /*1540*/  IMAD.U32 R0, RZ, RZ, UR4 ;  /* 0x00000004ff007e24 */ /* 0x018fe2000f8e00ff */
[----:B------:R-:W-:Y:S05]  /*1550*/  WARPSYNC.ALL ;  /* 0x0000000000007948 */ /* 0x000fea0003800000 */
[----:B------:R-:W-:-:S04]  /*1560*/  IADD3 R0, -R0, UR40, RZ ;  /* 0x0000002800007c10 */ /* 0x000fc8000fffe1ff */
[----:B------:R-:W-:Y:S02]  /*1570*/  ISETP.GE.AND P1, PT, R0, 0x1, PT ;  /* 0x000000010000780c */ /* 0x000fe40003f26270 */
[----:B------:R-:W-:Y:S01]  /*1580*/  R2UR UR4, R6 ;  /* 0x00000000060472ca */ /* 0x000fe200000e0000 */
[----:B------:R-:W-:Y:S01]  /*1590*/  WARPGROUP.ARRIVE ;  /* 0x00000000000079c5 */ /* 0x000fe20000000000 */
[----:B------:R-:W-:Y:S01]  /*15a0*/  UMOV UR9, 0x40000040 ;  /* 0x4000004000097882 */ /* 0x000fe20000000000 */
[----:B------:R-:W-:-:S10]  /*15b0*/  UMOV UR11, 0x40000040 ;  /* 0x40000040000b7882 */ /* 0x000fd40000000000 */
[----:B------:R-:W-:-:S04]  /*15c0*/  UIADD3 UR4, UR4, 0x20100, URZ ;  /* 0x0002010004047890 */ /* 0x000fc8000fffe03f */
[----:B------:R-:W-:-:S04]  /*15d0*/  USHF.R.U32.HI UR4, URZ, 0x4, UR4 ;  /* 0x000000043f047899 */ /* 0x000fc80008011604 */
[----:B------:R-:W-:Y:S02]  /*15e0*/  ULOP3.LUT UR5, UR4, 0x3fff, URZ, 0xc0, !UPT ;  /* 0x00003fff04057892 */ /* 0x000fe4000f8ec03f */
[----:B------:R-:W-:Y:S02]  /*15f0*/  ULOP3.LUT UR4, UR41, 0x10000, URZ, 0xfc, !UPT ;  /* 0x0001000029047892 */ /* 0x000fe4000f8efc3f */
[----:B------:R-:W-:Y:S02]  /*1600*/  ULOP3.LUT UR5, UR5, 0x10000, URZ, 0xfc, !UPT ;  /* 0x0001000005057892 */ /* 0x000fe4000f8efc3f */
[----:B------:R-:W-:Y:S02]  /*1610*/  ULEA UR6, UR39, UR4, 0xb ;  /* 0x0000000427067291 */ /* 0x000fe4000f8e583f */
[----:B------:R-:W-:-:S05]  /*1620*/  ULEA UR7, UR39, UR5, 0xa ;  /* 0x0000000527077291 */ /* 0x000fca000f8e503f */
[----:B------:R-:W-:Y:S02]  /*1630*/  UMOV UR8, UR6 ;  /* 0x0000000600087c82 */ /* 0x000fe40008000000 */
[----:B------:R-:W-:Y:S02]  /*1640*/  UMOV UR10, UR7 ;  /* 0x00000007000a7c82 */ /* 0x000fe40008000000 */
[----:B------:R-:W-:Y:S01]  /*1650*/  HGMMA.64x128x16.F32 R88, gdesc[UR8], RZ, !UPT, gsb0 ;  /* 0x01e00000085879f0 */ /* 0x000fe2000c0008ff */
[----:B------:R-:W-:Y:S01]  /*1660*/  UIADD3 UR8, UR6, 0x400, URZ ;  /* 0x0000040006087890 */ /* 0x000fe2000fffe03f */
[----:B------:R-:W-:Y:S01]  /*1670*/  UMOV UR9, 0x40000040 ;  /* 0x4000004000097882 */ /* 0x000fe20000000000 */
[----:B------:R-:W-:Y:S02]  /*1680*/  WARPGROUP.DEPBAR.LE gsb0, 0x0 ;  /* 0x00008000000079c5 */ /* 0x000fe40000010000 */
[----:B------:R-:W-:-:S07]  /*1690*/  WARPGROUP.ARRIVE ;  /* 0x00000000000079c5 */ /* 0x000fce0000000000 */
[----:B------:R-:W-:Y:S01]  /*16a0*/  HGMMA.64x128x16.F32 R24, gdesc[UR8], RZ, !UPT, gsb0 ;  /* 0x01e00000081879f0 */ /* 0x000fe2000c0008ff */
[----:B------:R-:W-:Y:S02]  /*16b0*/  UIADD3 UR8, UR6, 0x2, URZ ;  /* 0x0000000206087890 */ /* 0x000fe4000fffe03f */
[----:B------:R-:W-:Y:S01]  /*16c0*/  UIADD3 UR10, UR7, 0x2, URZ ;  /* 0x00000002070a7890 */ /* 0x000fe2000fffe03f */
[----:B------:R-:W-:Y:S01]  /*16d0*/  UMOV UR9, 0x40000040 ;  /* 0x4000004000097882 */ /* 0x000fe20000000000 */
[----:B------:R-:W-:Y:S01]  /*16e0*/  UMOV UR11, 0x40000040 ;  /* 0x40000040000b7882 */ /* 0x000fe20000000000 */
[----:B------:R-:W-:Y:S02]  /*16f0*/  WARPGROUP.DEPBAR.LE gsb0, 0x0 ;  /* 0x00008000000079c5 */ /* 0x000fe40000010000 */
[----:B------:R-:W-:-:S06]  /*1700*/  WARPGROUP.ARRIVE ;  /* 0x00000000000079c5 */ /* 0x000fcc0000000000 */
[----:B------:R-:W-:Y:S01]  /*1710*/  HGMMA.64x128x16.F32 R88, gdesc[UR8], R88, gsb0 ;  /* 0x01e00000085879f0 */ /* 0x000fe20008000858 */
[----:B------:R-:W-:Y:S01]  /*1720*/  UIADD3 UR8, UR6, 0x402, URZ ;  /* 0x0000040206087890 */ /* 0x000fe2000fffe03f */
[----:B------:R-:W-:Y:S01]  /*1730*/  UMOV UR9, 0x40000040 ;  /* 0x4000004000097882 */ /* 0x000fe20000000000 */
[----:B------:R-:W-:Y:S02]  /*1740*/  WARPGROUP.DEPBAR.LE gsb0, 0x0 ;  /* 0x00008000000079c5 */ /* 0x000fe40000010000 */
[----:B------:R-:W-:-:S07]  /*1750*/  WARPGROUP.ARRIVE ;  /* 0x00000000000079c5 */ /* 0x000fce0000000000 */
[----:B------:R-:W-:Y:S01]  /*1760*/  HGMMA.64x128x16.F32 R24, gdesc[UR8], R24, gsb0 ;  /* 0x01e00000081879f0 */ /* 0x000fe20008000818 */
        /* <DEDUP_REMOVED lines=23> */
[----:B------:R-:W-:Y:S03]  /*18e0*/  HGMMA.64x128x16.F32 R24, gdesc[UR8], R24, gsb0 ;  /* 0x01e00000081879f0 */ /* 0x000fe60008000818 */
[----:B------:R-:W-:Y:S02]  /*18f0*/  WARPGROUP.DEPBAR.LE gsb0, 0x0 ;  /* 0x00008000000079c5 */ /* 0x000fe40000010000 */
[----:B------:R-:W-:Y:S05]  /*1900*/  @!P1 BRA `(.L_x_22) ;  /* 0x0000000400749947 */ /* 0x000fea0003800000 */
[----:B------:R-:W-:Y:S02]  /*1910*/  UIADD3 UR6, UR39, 0x1, URZ ;  /* 0x0000000127067890 */ /* 0x000fe4000fffe03f */
[----:B------:R-:W-:Y:S02]  /*1920*/  IMAD.U32 R3, RZ, RZ, UR39 ;  /* 0x00000027ff037e24 */ /* 0x000fe4000f8e00ff */
[----:B------:R-:W-:-:S04]  /*1930*/  UISETP.NE.AND UP0, UPT, UR6, 0x4, UPT ;  /* 0x000000040600788c */ /* 0x000fc8000bf05270 */
[----:B------:R-:W-:Y:S02]  /*1940*/  USEL UR7, URZ, 0x1, UP0 ;  /* 0x000000013f077887 */ /* 0x000fe40008000000 */
[----:B------:R-:W-:Y:S02]  /*1950*/  USEL UR6, UR6, URZ, UP0 ;  /* 0x0000003f06067287 */ /* 0x000fe40008000000 */
[----:B------:R-:W-:-:S06]  /*1960*/  ULOP3.LUT UR7, UR38, UR7, URZ, 0x3c, !UPT ;  /* 0x0000000726077292 */ /* 0x000fcc000f8e3c3f */
[----:B------:R-:W-:-:S07]  /*1970*/  IMAD.U32 R7, RZ, RZ, UR7 ;  /* 0x00000007ff077e24 */ /* 0x000fce000f8e00ff */
.L_x_29:
[----:B------:R-:W-:Y:S05]  /*1980*/  @!P0 BRA `(.L_x_23) ;  /* 0x0000000000048947 */ /* 0x000fea0003800000 */
[----:B------:R-:W-:Y:S01]  /*1990*/  BPT.TRAP 0x1 ;  /* 0x000000040000795c */ /* 0x000fe20000300000 */
.L_x_23:
[----:B------:R-:W3:Y:S01]  /*19a0*/  S2UR UR8, SR_CgaCtaId ;  /* 0x00000000000879c3 */ /* 0x000ee20000008800 */
[----:B------:R-:W-:Y:S01]  /*19b0*/  UMOV UR7, 0x400 ;  /* 0x0000040000077882 */ /* 0x000fe20000000000 */
[----:B01----:R-:W-:Y:S01]  /*19c0*/  IMAD.U32 R5, RZ, RZ, UR6 ;  /* 0x00000006ff057e24 */ /* 0x003fe2000f8e00ff */
[----:B------:R-:W-:Y:S01]  /*19d0*/  SHF.L.U32 R4, R7, 0x1f, RZ ;  /* 0x0000001f07047819 */ /* 0x000fe200000006ff */
[----:B---3--:R-:W-:-:S06]  /*19e0*/  ULEA UR7, UR8, UR7, 0x18 ;  /* 0x0000000708077291 */ /* 0x008fcc000f8ec03f */
[----:B------:R-:W-:-:S04]  /*19f0*/  IMAD.U32 R6, RZ, RZ, UR7 ;  /* 0x00000007ff067e24 */ /* 0x000fc8000f8e00ff */
[----:B------:R-:W-:-:S04]  /*1a00*/  IMAD R5, R5, 0x8, R6 ;  /* 0x0000000805057824 */ /* 0x000fc800078e0206 */
[----:B------:R0:W1:Y:S01]  /*1a10*/  SYNCS.PHASECHK.TRANS64.TRYWAIT P1, [R5+URZ], R4 ;  /* 0x00000004050075a7 */ /* 0x000062000802017f */
[----:B------:R-:W-:Y:S05]  /*1a20*/  @!P0 BRA `(.L_x_24) ;  /* 0x0000000000048947 */ /* 0x000fea0003800000 */
[----:B------:R-:W-:Y:S01]  /*1a30*/  BPT.TRAP 0x1 ;  /* 0x000000040000795c */ /* 0x000fe20000300000 */
.L_x_24:
[----:B-1----:R-:W-:Y:S05]  /*1a40*/  @P1 BRA `(.L_x_25) ;  /* 0x0000000000081947 */ /* 0x002fea0003800000 */
[----:B------:R-:W1:Y:S02]  /*1a50*/  SYNCS.PHASECHK.TRANS64.TRYWAIT P1, [R5+URZ], R4 ;  /* 0x00000004050075a7 */ /* 0x000e64000802017f */
[----:B-1----:R-:W-:Y:S05]  /*1a60*/  @!P1 BRA `(.L_x_26) ;  /* 0x000000a800ec9947 */ /* 0x002fea0003800000 */
.L_x_25:
[----:B------:R-:W-:Y:S01]  /*1a70*/  ULEA UR7, UR6, UR4, 0xb ;  /* 0x0000000406077291 */ /* 0x000fe2000f8e583f */
[----:B------:R-:W-:Y:S01]  /*1a80*/  WARPGROUP.ARRIVE ;  /* 0x00000000000079c5 */ /* 0x000fe20000000000 */
[----:B------:R-:W-:Y:S01]  /*1a90*/  ULEA UR12, UR6, UR5, 0xa ;  /* 0x00000005060c7291 */ /* 0x000fe2000f8e503f */
[----:B------:R-:W-:Y:S01]  /*1aa0*/  UMOV UR9, 0x40000040 ;  /* 0x4000004000097882 */ /* 0x000fe20000000000 */
[----:B------:R-:W-:-:S03]  /*1ab0*/  UMOV UR11, 0x40000040 ;  /* 0x40000040000b7882 */ /* 0x000fc60000000000 */
[----:B------:R-:W-:Y:S02]  /*1ac0*/  UMOV UR8, UR7 ;  /* 0x0000000700087c82 */ /* 0x000fe40008000000 */
[----:B------:R-:W-:Y:S02]  /*1ad0*/  UMOV UR10, UR12 ;  /* 0x0000000c000a7c82 */ /* 0x000fe40008000000 */
        /* <DEDUP_REMOVED lines=44> */
[----:B------:R-:W-:Y:S01]  /*1da0*/  BPT.TRAP 0x1 ;  /* 0x000000040000795c */ /* 0x000fe20000300000 */
.L_x_27:
[----:B------:R-:W-:-:S13]  /*1db0*/  ISETP.NE.AND P1, PT, R22, RZ, PT ;  /* 0x000000ff1600720c */ /* 0x000fda0003f25270 */
[----:B01----:R-:W-:-:S05]  /*1dc0*/  @P1 LEA R4, R3, R6, 0x3 ;  /* 0x0000000603041211 */ /* 0x003fca00078e18ff */
[----:B------:R-:W-:-:S05]  /*1dd0*/  @P1 VIADD R5, R4, 0x20 ;  /* 0x0000002004051836 */ /* 0x000fca0000000000 */
[----:B------:R-:W-:-:S04]  /*1de0*/  @P1 PRMT R5, R152, 0x654, R5 ;  /* 0x0000065498051816 */ /* 0x000fc80000000005 */
[----:B------:R0:W-:Y:S01]  /*1df0*/  @P1 SYNCS.ARRIVE.TRANS64.RED.A1T0 RZ, [R5+URZ], RZ ;  /* 0x000000ff05ff19a7 */ /* 0x0001e2000810043f */
[----:B------:R-:W-:-:S13]  /*1e00*/  ISETP.GT.U32.AND P1, PT, R19, 0x1, PT ;  /* 0x000000011300780c */ /* 0x000fda0003f24070 */
[----:B0-----:R-:W-:Y:S05]  /*1e10*/  @P1 BRA `(.L_x_28) ;  /* 0x0000000000041947 */ /* 0x001fea0003800000 */
[----:B------:R-:W-:Y:S01]  /*1e20*/  BPT.TRAP 0x1 ;  /* 0x000000040000795c */ /* 0x000fe20000300000 */
.L_x_28:
[----:B------:R-:W-:Y:S01]  /*1e30*/  UIADD3 UR6, UR6, 0x1, URZ ;  /* 0x0000000106067890 */ /* 0x000fe2000fffe03f */
[C---:B------:R-:W-:Y:S01]  /*1e40*/  ISETP.GT.AND P2, PT, R0.reuse, 0x1, PT ;  /* 0x000000010000780c */ /* 0x040fe20003f44270 */
[----:B------:R-:W-:Y:S02]  /*1e50*/  VIADD R3, R3, 0x1 ;  /* 0x0000000103037836 */ /* 0x000fe40000000000 */
[----:B------:R-:W-:Y:S01]  /*1e60*/  UISETP.NE.AND UP0, UPT, UR6, 0x4, UPT ;  /* 0x000000040600788c */ /* 0x000fe2000bf05270 */
[----:B------:R-:W-:Y:S02]  /*1e70*/  VIADD R0, R0, 0xffffffff ;  /* 0xffffffff00007836 */ /* 0x000fe40000000000 */
[C---:B------:R-:W-:Y:S01]  /*1e80*/  ISETP.NE.AND P1, PT, R3.reuse, 0x4, PT ;  /* 0x000000040300780c */ /* 0x040fe20003f25270 */
[----:B------:R-:W-:Y:S02]  /*1e90*/  USEL UR7, URZ, 0x1, UP0 ;  /* 0x000000013f077887 */ /* 0x000fe40008000000 */
[----:B------:R-:W-:Y:S01]  /*1ea0*/  USEL UR6, UR6, URZ, UP0 ;  /* 0x0000003f06067287 */ /* 0x000fe20008000000 */
[----:B------:R-:W-:-:S03]  /*1eb0*/  SEL R3, R3, RZ, P1 ;  /* 0x000000ff03037207 */ /* 0x000fc60000800000 */
[----:B------:R-:W-:Y:S01]  /*1ec0*/  LOP3.LUT R7, R7, UR7, RZ, 0x3c, !PT ;  /* 0x0000000707077c12 */ /* 0x000fe2000f8e3cff */
[----:B------:R-:W-:Y:S07]  /*1ed0*/  @P2 BRA `(.L_x_29) ;  /* 0xfffffff800a82947 */ /* 0x000fee000383ffff */
.L_x_22:
[----:B------:R-:W3:Y:S02]  /*1ee0*/  LDC R0, c[0x0][0x28c] ;  /* 0x0000a300ff007b82 */ /* 0x000ee40000000800 */
[----:B---3--:R-:W-:-:S13]  /*1ef0*/  ISETP.GE.AND P1, PT, R0, 0x1, PT ;  /* 0x000000010000780c */ /* 0x008fda0003f26270 */
[----:B------:R-:W-:Y:S05]  /*1f00*/  @!P1 BRA `(.L_x_30) ;  /* 0x0000000000409947 */ /* 0x000fea0003800000 */
[----:B------:R-:W-:Y:S05]  /*1f10*/  @!P0 BRA `(.L_x_31) ;  /* 0x0000000000048947 */ /* 0x000fea0003800000 */
[----:B------:R-:W-:Y:S01]  /*1f20*/  BPT.TRAP 0x1 ;  /* 0x000000040000795c */ /* 0x000fe20000300000 */
.L_x_31:
[----:B------:R-:W-:Y:S01]  /*1f30*/  ISETP.NE.AND P0, PT, R22, RZ, PT ;  /* 0x000000ff1600720c */ /* 0x000fe20003f05270 */
[----:B------:R-:W-:-:S12]  /*1f40*/  UISETP.LT.AND UP1, UPT, UR40, 0x1, UPT ;  /* 0x000000012800788c */ /* 0x000fd8000bf21270 */
[----:B------:R-:W-:-:S05]  /*1f50*/  VOTEU.ANY UP0, P0 ;  /* 0x00000000003f7886 */ /* 0x000fca0000000100 */
[----:B------:R-:W-:-:S04]  /*1f60*/  @UP0 USEL UR4, UR40, 0x1, UP1 ;  /* 0x0000000128040887 */ /* 0x000fc80008800000 */
[----:B------:R-:W-:-:S06]  /*1f70*/  @UP0 UIADD3 UR4, UR39, UR40, -UR4 ;  /* 0x0000002827040290 */ /* 0x000fcc000fffe804 */
[----:B------:R-:W-:-:S04]  /*1f80*/  IMAD.U32 R0, RZ, RZ, UR4 ;  /* 0x00000004ff007e24 */ /* 0x000fc8000f8e00ff */
[----:B------:R-:W-:-:S05]  /*1f90*/  @P0 IMAD.SHL.U32 R0, R0, 0x8, RZ ;  /* 0x0000000800000824 */ /* 0x000fca00078e00ff */
[----:B------:R-:W-:-:S04]  /*1fa0*/  @P0 LOP3.LUT R0, R0, 0x18, RZ, 0xc0, !PT ;  /* 0x0000001800000812 */ /* 0x000fc800078ec0ff */
[----:B------:R-:W-:-:S04]  /*1fb0*/  @P0 IADD3 R3, R6, 0x20, R0 ;  /* 0x0000002006030810 */ /* 0x000fc80007ffe000 */
[----:B------:R-:W-:-:S04]  /*1fc0*/  @P0 PRMT R3, R152, 0x654, R3 ;  /* 0x0000065498030816 */ /* 0x000fc80000000003 */
[----:B------:R3:W-:Y:S01]  /*1fd0*/  @P0 SYNCS.ARRIVE.TRANS64.RED.A1T0 RZ, [R3+URZ], RZ ;  /* 0x000000ff03ff09a7 */ /* 0x0007e2000810043f */
[----:B------:R-:W-:-:S13]  /*1fe0*/  ISETP.GT.U32.AND P0, PT, R19, 0x1, PT ;  /* 0x000000011300780c */ /* 0x000fda0003f04070 */
[----:B---3--:R-:W-:Y:S05]  /*1ff0*/  @P0 BRA `(.L_x_30) ;  /* 0x0000000000040947 */ /* 0x008fea0003800000 */
[----:B------:R-:W-:Y:S01]  /*2000*/  BPT.TRAP 0x1 ;  /* 0x000000040000795c */ /* 0x000fe20000300000 */
.L_x_30:
[----:B------:R-:W3:Y:S01]  /*2010*/  LDC R6, c[0x0][0x288] ;  /* 0x0000a200ff067b82 */ /* 0x000ee20000000800 */
[--C-:B------:R-:W-:Y:S01]  /*2020*/  SHF.R.U32.HI R0, RZ, 0x2, R18.reuse ;  /* 0x00000002ff007819 */ /* 0x100fe20000011612 */
[----:B------:R-:W-:Y:S01]  /*2030*/  UIADD3 UR39, UR40, UR39, URZ ;  /* 0x0000002728277290 */ /* 0x000fe2000fffe03f */
[----:B01----:R-:W-:Y:S01]  /*2040*/  SHF.R.U32.HI R5, RZ, 0x7, R18 ;  /* 0x00000007ff057819 */ /* 0x003fe20000011612 */
[----:B------:R-:W-:Y:S01]  /*2050*/  IMAD.SHL.U32 R13, R154, 0x80, RZ ;  /* 0x000000809a0d7824 */ /* 0x000fe200078e00ff */
[----:B------:R-:W-:Y:S01]  /*2060*/  LOP3.LUT R3, R0, 0x7, RZ, 0xc0, !PT ;  /* 0x0000000700037812 */ /* 0x000fe200078ec0ff */
[----:B------:R-:W-:Y:S01]  /*2070*/  USHF.R.U32.HI UR4, URZ, 0x2, UR39 ;  /* 0x000000023f047899 */ /* 0x000fe20008011627 */
[----:B------:R-:W-:Y:S01]  /*2080*/  LOP3.LUT R4, R18, 0x60, RZ, 0xc0, !PT ;  /* 0x0000006012047812 */ /* 0x000fe200078ec0ff */
[----:B------:R-:W-:Y:S01]  /*2090*/  ULDC UR8, c[0x0][0x284] ;  /* 0x0000a10000087ab9 */ /* 0x000fe20000000800 */
[----:B------:R-:W-:Y:S01]  /*20a0*/  LOP3.LUT R0, R5, 0x1, RZ, 0xc0, !PT ;  /* 0x0000000105007812 */ /* 0x000fe200078ec0ff */
[----:B------:R-:W-:Y:S01]  /*20b0*/  ULOP3.LUT UR4, UR4, 0x1, URZ, 0xc0, !UPT ;  /* 0x0000000104047892 */ /* 0x000fe2000f8ec03f */
[----:B------:R-:W-:Y:S01]  /*20c0*/  SHF.R.U32.HI R10, RZ, 0x1, R4 ;  /* 0x00000001ff0a7819 */ /* 0x000fe20000011604 */
[----:B------:R-:W-:Y:S01]  /*20d0*/  UISETP.GT.U32.AND UP1, UPT, UR39, 0x3, UPT ;  /* 0x000000032700788c */ /* 0x000fe2000bf24070 */
[----:B------:R-:W-:Y:S01]  /*20e0*/  SHF.R.S32.HI R21, RZ, 0x1f, R23 ;  /* 0x0000001fff157819 */ /* 0x000fe20000011417 */
[----:B------:R-:W-:Y:S01]  /*20f0*/  IMAD.SHL.U32 R4, R0, 0x40, RZ ;  /* 0x0000004000047824 */ /* 0x000fe200078e00ff */
[--C-:B------:R-:W-:Y:S01]  /*2100*/  IADD3 R5, RZ, -R10, -R3.reuse ;  /* 0x8000000aff057210 */ /* 0x100fe20007ffe803 */
[----:B------:R-:W-:Y:S01]  /*2110*/  UISETP.NE.U32.AND UP0, UPT, UR4, 0x1, UPT ;  /* 0x000000010400788c */ /* 0x000fe2000bf05070 */
[----:B------:R-:W-:Y:S01]  /*2120*/  IMAD.WIDE R8, R153, 0x100, RZ ;  /* 0x0000010099087825 */ /* 0x000fe200078e02ff */
[----:B------:R-:W-:Y:S01]  /*2130*/  ULDC.64 UR6, c[0x0][0x5d0] ;  /* 0x0001740000067ab9 */ /* 0x000fe20000000a00 */
[----:B--2---:R-:W-:Y:S01]  /*2140*/  LOP3.LUT R157, R4, 0x40, R3, 0xe2, !PT ;  /* 0x00000040049d7812 */ /* 0x004fe200078ee203 */
[----:B------:R-:W-:Y:S01]  /*2150*/  UISETP.LT.U32.AND UP1, UPT, UR40, 0x4, UP1 ;  /* 0x000000042800788c */ /* 0x000fe20008f21070 */
[----:B------:R-:W-:Y:S01]  /*2160*/  LOP3.LUT R3, R18, 0x3, RZ, 0xc0, !PT ;  /* 0x0000000312037812 */ /* 0x000fe200078ec0ff */
[----:B------:R-:W-:Y:S01]  /*2170*/  UISETP.GT.U32.AND UP0, UPT, UR40, 0x3, !UP0 ;  /* 0x000000032800788c */ /* 0x000fe2000c704070 */
[----:B------:R-:W-:Y:S01]  /*2180*/  IMAD R4, R21, UR6, RZ ;  /* 0x0000000615047c24 */ /* 0x000fe2000f8e02ff */
[----:B---3--:R-:W-:Y:S01]  /*2190*/  ISETP.GE.AND P0, PT, R13, R6, PT ;  /* 0x000000060d00720c */ /* 0x008fe20003f06270 */
[----:B------:R-:W-:Y:S01]  /*21a0*/  IMAD R0, R0, -0x40, R5 ;  /* 0xffffffc000007824 */ /* 0x000fe200078e0205 */
[----:B------:R-:W-:Y:S01]  /*21b0*/  USEL UR5, URZ, 0x1, !UP1 ;  /* 0x000000013f057887 */ /* 0x000fe2000c800000 */
[----:B------:R-:W-:Y:S01]  /*21c0*/  IMAD R12, R3, -0x2, R6 ;  /* 0xfffffffe030c7824 */ /* 0x000fe200078e0206 */
[----:B------:R-:W-:Y:S01]  /*21d0*/  USEL UR4, URZ, 0x1, !UP0 ;  /* 0x000000013f047887 */ /* 0x000fe2000c000000 */
[----:B------:R-:W-:Y:S01]  /*21e0*/  IMAD.SHL.U32 R3, R153, 0x100, RZ ;  /* 0x0000010099037824 */ /* 0x000fe200078e00ff */
[----:B------:R-:W-:Y:S01]  /*21f0*/  ULOP3.LUT UR39, UR39, 0x3, URZ, 0xc0, !UPT ;  /* 0x0000000327277892 */ /* 0x000fe2000f8ec03f */
[----:B------:R-:W-:Y:S01]  /*2200*/  IMAD.SHL.U32 R6, R18, 0x2, RZ ;  /* 0x0000000212067824 */ /* 0x000fe200078e00ff */
[----:B------:R-:W-:Y:S01]  /*2210*/  ULOP3.LUT UR38, UR4, UR38, UR5, 0x96, !UPT ;  /* 0x0000002604267292 */ /* 0x000fe2000f8e9605 */
[----:B------:R-:W-:Y:S01]  /*2220*/  IMAD R11, R23, UR7, R4 ;  /* 0x00000007170b7c24 */ /* 0x000fe2000f8e0204 */
[----:B------:R-:W-:Y:S01]  /*2230*/  ISETP.GE.OR P0, PT, R3, UR8, P0 ;  /* 0x0000000803007c0c */ /* 0x000fe20008706670 */
[----:B------:R-:W-:Y:S01]  /*2240*/  IMAD.MOV.U32 R153, RZ, RZ, -0x1 ;  /* 0xffffffffff997424 */ /* 0x000fe200078e00ff */
[----:B------:R-:W-:-:S02]  /*2250*/  LOP3.LUT R6, R13, 0x6, R6, 0xf8, !PT ;  /* 0x000000060d067812 */ /* 0x000fc400078ef806 */
[----:B------:R-:W-:Y:S01]  /*2260*/  IADD3 R3, -R3, UR8, R0 ;  /* 0x0000000803037c10 */ /* 0x000fe2000fffe100 */
[----:B------:R-:W-:Y:S01]  /*2270*/  IMAD.IADD R0, R12, 0x1, -R13 ;  /* 0x000000010c007824 */ /* 0x000fe200078e0a0d */
[----:B------:R-:W-:Y:S02]  /*2280*/  SHF.R.S32.HI R7, RZ, 0x1f, R6 ;  /* 0x0000001fff077819 */ /* 0x000fe40000011406 */
[----:B------:R-:W-:Y:S01]  /*2290*/  LOP3.LUT R157, R8, R157, R10, 0xfe, !PT ;  /* 0x0000009d089d7212 */ /* 0x000fe200078efe0a */
[----:B------:R-:W-:-:S04]  /*22a0*/  IMAD.WIDE.U32 R4, R23, UR6, R6 ;  /* 0x0000000617047c25 */ /* 0x000fc8000f8e0006 */
[----:B------:R-:W-:Y:S01]  /*22b0*/  IMAD.MOV.U32 R10, RZ, RZ, R4 ;  /* 0x000000ffff0a7224 */ /* 0x000fe200078e0004 */
[----:B------:R-:W-:Y:S01]  /*22c0*/  IADD3 R11, R5, R11, RZ ;  /* 0x0000000b050b7210 */ /* 0x000fe20007ffe0ff */
[----:B------:R-:W-:Y:S06]  /*22d0*/  @P0 BRA `(.L_x_32) ;  /* 0x0000008400680947 */ /* 0x000fec0003800000 */
[----:B------:R-:W0:Y:S01]  /*22e0*/  LDC.64 R4, c[0x0][0x5c8] ;  /* 0x00017200ff047b82 */ /* 0x000e220000000a00 */
[----:B-----5:R-:W-:Y:S01]  /*22f0*/  FSETP.NEU.AND P0, PT, R156, RZ, PT ;  /* 0x000000ff9c00720b */ /* 0x020fe20003f0d000 */
[----:B------:R-:W-:Y:S01]  /*2300*/  BSSY B0, `(.L_x_32) ;  /* 0x0000857000007945 */ /* 0x000fe20003800000 */
[----:B------:R-:W-:-:S04]  /*2310*/  ISETP.GT.AND P3, PT, R3, RZ, PT ;  /* 0x000000ff0300720c */ /* 0x000fc80003f64270 */
[----:B------:R-:W-:Y:S01]  /*2320*/  ISETP.GT.AND P1, PT, R0, RZ, P3 ;  /* 0x000000ff0000720c */ /* 0x000fe20001f24270 */
[-C--:B0-----:R-:W-:Y:S02]  /*2330*/  IMAD R12, R9, R4.reuse, RZ ;  /* 0x00000004090c7224 */ /* 0x081fe400078e02ff */
[----:B------:R-:W-:-:S04]  /*2340*/  IMAD.WIDE.U32 R168, R157, R4, R10 ;  /* 0x000000049da87225 */ /* 0x000fc800078e000a */
[----:B------:R-:W-:-:S04]  /*2350*/  IMAD R11, R157, R5, R12 ;  /* 0x000000059d0b7224 */ /* 0x000fc800078e020c */
[----:B------:R-:W-:Y:S01]  /*2360*/  IMAD.IADD R167, R169, 0x1, R11 ;  /* 0x00000001a9a77824 */ /* 0x000fe200078e020b */
[----:B------:R-:W-:Y:S06]  /*2370*/  @!P0 BRA `(.L_x_33) ;  /* 0x0000006000088947 */ /* 0x000fec0003800000 */
[----:B------:R-:W0:Y:S01]  /*2380*/  LDC.64 R12, c[0x0][0x5b8] ;  /* 0x00016e00ff0c7b82 */ /* 0x000e220000000a00 */
[----:B------:R-:W-:-:S07]  /*2390*/  ULDC.64 UR4, c[0x0][0x5c0] ;  /* 0x0001700000047ab9 */ /* 0x000fce0000000a00 */
[----:B------:R-:W1:Y:S08]  /*23a0*/  LDC.64 R14, c[0x0][0x5b0] ;  /* 0x00016c00ff0e7b82 */ /* 0x000e700000000a00 */
[----:B------:R-:W2:Y:S01]  /*23b0*/  LDC.64 R10, c[0x0][0x5a8] ;  /* 0x00016a00ff0a7b82 */ /* 0x000ea20000000a00 */
[----:B0-----:R-:W-:-:S04]  /*23c0*/  IMAD R20, R21, R12, RZ ;  /* 0x0000000c15147224 */ /* 0x001fc800078e02ff */
[C---:B------:R-:W-:Y:S02]  /*23d0*/  IMAD R13, R23.reuse, R13, R20 ;  /* 0x0000000d170d7224 */ /* 0x040fe400078e0214 */
[----:B------:R-:W-:-:S04]  /*23e0*/  IMAD.WIDE.U32 R20, R23, R12, R6 ;  /* 0x0000000c17147225 */ /* 0x000fc800078e0006 */
[-C--:B-1----:R-:W-:Y:S02]  /*23f0*/  IMAD R154, R9, R14.reuse, RZ ;  /* 0x0000000e099a7224 */ /* 0x082fe400078e02ff */
[----:B------:R-:W-:Y:S02]  /*2400*/  IMAD.IADD R159, R21, 0x1, R13 ;  /* 0x00000001159f7824 */ /* 0x000fe400078e020d */
[----:B------:R-:W-:Y:S02]  /*2410*/  IMAD.MOV.U32 R158, RZ, RZ, R20 ;  /* 0x000000ffff9e7224 */ /* 0x000fe400078e0014 */
[C---:B------:R-:W-:Y:S02]  /*2420*/  IMAD R169, R157.reuse, R15, R154 ;  /* 0x0000000f9da97224 */ /* 0x040fe400078e029a */
[----:B------:R-:W-:-:S04]  /*2430*/  IMAD.WIDE.U32 R160, R157, R14, R158 ;  /* 0x0000000e9da07225 */ /* 0x000fc800078e009e */
[----:B------:R-:W-:Y:S01]  /*2440*/  IMAD.IADD R154, R161, 0x1, R169 ;  /* 0x00000001a19a7824 */ /* 0x000fe200078e02a9 */
[----:B--2---:R-:W-:-:S04]  /*2450*/  LEA R162, P0, R160, R10, 0x1 ;  /* 0x0000000aa0a27211 */ /* 0x004fc800078008ff */
[----:B------:R-:W-:-:S05]  /*2460*/  LEA.HI.X R163, R160, R11, R154, 0x1, P0 ;  /* 0x0000000ba0a37211 */ /* 0x000fca00000f0c9a */
[----:B------:R-:W2:Y:S01]  /*2470*/  @P1 LDG.E.LTC128B.U16 R154, desc[UR36][R162.64] ;  /* 0x00000024a29a1981 */ /* 0x000ea2000c1e1520 */
[----:B------:R-:W-:Y:S01]  /*2480*/  IMAD.WIDE.U32 R164, R157, R14, R6 ;  /* 0x0000000e9da47225 */ /* 0x000fe200078e0006 */
[----:B------:R-:W-:Y:S01]  /*2490*/  ISETP.GT.AND P2, PT, R0, 0x1, P3 ;  /* 0x000000010000780c */ /* 0x000fe20001f44270 */
[----:B------:R-:W-:Y:S01]  /*24a0*/  BSSY B1, `(.L_x_34) ;  /* 0x0000012000017945 */ /* 0x000fe20003800000 */
[----:B------:R-:W-:Y:S01]  /*24b0*/  LEA R160, P0, R168, UR4, 0x1 ;  /* 0x00000004a8a07c11 */ /* 0x000fe2000f8008ff */
[----:B------:R-:W-:Y:S02]  /*24c0*/  IMAD.IADD R165, R169, 0x1, R165 ;  /* 0x00000001a9a57824 */ /* 0x000fe400078e02a5 */
[----:B------:R-:W-:-:S04]  /*24d0*/  IMAD.WIDE.U32 R164, R23, R12, R164 ;  /* 0x0000000c17a47225 */ /* 0x000fc800078e00a4 */
[----:B--2---:R-:W-:-:S05]  /*24e0*/  HADD2.F32 R161, -RZ, R154.H0_H0 ;  /* 0x2000009affa17230 */ /* 0x004fca0000004100 */
[----:B------:R-:W-:-:S04]  /*24f0*/  FMUL R161, R161, R156 ;  /* 0x0000009ca1a17220 */ /* 0x000fc80000400000 */
[----:B------:R-:W-:Y:S01]  /*2500*/  FFMA R161, R88, R155, R161 ;  /* 0x0000009b58a17223 */ /* 0x000fe200000000a1 */
[----:B------:R-:W-:-:S04]  /*2510*/  IMAD.IADD R88, R13, 0x1, R165 ;  /* 0x000000010d587824 */ /* 0x000fc800078e02a5 */
[----:B------:R-:W-:Y:S02]  /*2520*/  F2FP.F16.F32.PACK_AB R163, RZ, R161 ;  /* 0x000000a1ffa3723e */ /* 0x000fe400000000ff */
[----:B------:R-:W-:Y:S02]  /*2530*/  LEA.HI.X R161, R168, UR5, R167, 0x1, P0 ;  /* 0x00000005a8a17c11 */ /* 0x000fe400080f0ca7 */
[----:B------:R-:W-:Y:S02]  /*2540*/  PRMT R165, R163, 0x7610, R165 ;  /* 0x00007610a3a57816 */ /* 0x000fe400000000a5 */
[----:B------:R-:W-:-:S03]  /*2550*/  LEA R162, P0, R164, R10, 0x1 ;  /* 0x0000000aa4a27211 */ /* 0x000fc600078008ff */
[----:B------:R0:W-:Y:S01]  /*2560*/  @P1 STG.E.U16 desc[UR36][R160.64], R165 ;  /* 0x000000a5a0001986 */ /* 0x0001e2000c101524 */
[----:B------:R-:W-:Y:S02]  /*2570*/  LEA.HI.X R163, R164, R11, R88, 0x1, P0 ;  /* 0x0000000ba4a37211 */ /* 0x000fe400000f0c58 */
[C---:B------:R-:W-:Y:S02]  /*2580*/  SHF.L.U32 R164, R14.reuse, 0x3, RZ ;  /* 0x000000030ea47819 */ /* 0x040fe400000006ff */
[----:B0-----:R-:W-:Y:S01]  /*2590*/  SHF.L.U64.HI R165, R14, 0x3, R15 ;  /* 0x000000030ea57819 */ /* 0x001fe2000001020f */
[----:B------:R-:W-:Y:S06]  /*25a0*/  @!P2 BRA `(.L_x_35) ;  /* 0x000000000004a947 */ /* 0x000fec0003800000 */
[----:B------:R0:W5:Y:S02]  /*25b0*/  LDG.E.LTC128B.U16 R154, desc[UR36][R162.64+0x2] ;  /* 0x00000224a29a7981 */ /* 0x000164000c1e1520 */
.L_x_35:
[----:B------:R-:W-:Y:S05]  /*25c0*/  BSYNC B1 ;  /* 0x0000000000017941 */ /* 0x000fea0003800000 */
.L_x_34:
[----:B-----5:R-:W-:Y:S01]  /*25d0*/  HADD2.F32 R167, -RZ, R154.H0_H0 ;  /* 0x2000009affa77230 */ /* 0x020fe20000004100 */
[----:B------:R-:W-:Y:S01]  /*25e0*/  ISETP.GT.AND P0, PT, R3, 0x8, PT ;  /* 0x000000080300780c */ /* 0x000fe20003f04270 */
[----:B------:R-:W-:-:S04]  /*25f0*/  IMAD.WIDE.U32 R172, R157, R14, R164 ;  /* 0x0000000e9dac7225 */ /* 0x000fc800078e00a4 */
[----:B------:R-:W-:Y:S01]  /*2600*/  FMUL R88, R167, R156 ;  /* 0x0000009ca7587220 */ /* 0x000fe20000400000 */
[----:B------:R-:W-:Y:S01]  /*2610*/  IMAD.IADD R171, R169, 0x1, R173 ;  /* 0x00000001a9ab7824 */ /* 0x000fe200078e02ad */
[----:B------:R-:W-:Y:S02]  /*2620*/  IADD3 R167, P4, R20, R172, RZ ;  /* 0x000000ac14a77210 */ /* 0x000fe40007f9e0ff */
[----:B------:R-:W-:Y:S01]  /*2630*/  FFMA R89, R89, R155, R88 ;  /* 0x0000009b59597223 */ /* 0x000fe20000000058 */
[----:B------:R-:W-:Y:S02]  /*2640*/  ISETP.GT.AND P1, PT, R0, RZ, P0 ;  /* 0x000000ff0000720c */ /* 0x000fe40000724270 */
[----:B------:R-:W-:Y:S01]  /*2650*/  IMAD.X R168, R171, 0x1, R159, P4 ;  /* 0x00000001aba87824 */ /* 0x000fe200020e069f */
[----:B------:R-:W-:Y:S02]  /*2660*/  LEA R88, P4, R167, R10, 0x1 ;  /* 0x0000000aa7587211 */ /* 0x000fe400078808ff */
[----:B------:R-:W-:-:S02]  /*2670*/  F2FP.F16.F32.PACK_AB R169, RZ, R89 ;  /* 0x00000059ffa9723e */ /* 0x000fc400000000ff */
[--C-:B------:R-:W-:Y:S02]  /*2680*/  LEA.HI.X R89, R167, R11, R168.reuse, 0x1, P4 ;  /* 0x0000000ba7597211 */ /* 0x100fe400020f0ca8 */
[----:B------:R-:W-:-:S05]  /*2690*/  PRMT R168, R169, 0x7610, R168 ;  /* 0x00007610a9a87816 */ /* 0x000fca00000000a8 */
[----:B------:R1:W-:Y:S04]  /*26a0*/  @P2 STG.E.U16 desc[UR36][R160.64+0x2], R168 ;  /* 0x000002a8a0002986 */ /* 0x0003e8000c101524 */
[----:B------:R2:W3:Y:S01]  /*26b0*/  @P1 LDG.E.LTC128B.U16 R154, desc[UR36][R88.64] ;  /* 0x00000024589a1981 */ /* 0x0004e2000c1e1520 */
[----:B------:R-:W-:Y:S01]  /*26c0*/  IMAD.SHL.U32 R167, R4, 0x10, RZ ;  /* 0x0000001004a77824 */ /* 0x000fe200078e00ff */
[----:B------:R-:W-:Y:S01]  /*26d0*/  IADD3 R172, P2, R6, R172, RZ ;  /* 0x000000ac06ac7210 */ /* 0x000fe20007f5e0ff */
[----:B------:R-:W-:Y:S03]  /*26e0*/  BSSY B1, `(.L_x_36) ;  /* 0x0000011000017945 */ /* 0x000fe60003800000 */
[----:B------:R-:W-:Y:S01]  /*26f0*/  IADD3 R170, P4, R167, R160, RZ ;  /* 0x000000a0a7aa7210 */ /* 0x000fe20007f9e0ff */
[----:B------:R-:W-:Y:S01]  /*2700*/  IMAD.X R173, R7, 0x1, R171, P2 ;  /* 0x0000000107ad7824 */ /* 0x000fe200010e06ab */
[----:B------:R-:W-:Y:S01]  /*2710*/  ISETP.GT.AND P2, PT, R0, 0x1, P0 ;  /* 0x000000010000780c */ /* 0x000fe20000744270 */
[----:B------:R-:W-:-:S04]  /*2720*/  IMAD.WIDE.U32 R172, R23, R12, R172 ;  /* 0x0000000c17ac7225 */ /* 0x000fc800078e00ac */
[----:B-1----:R-:W-:Y:S01]  /*2730*/  IMAD.IADD R168, R13, 0x1, R173 ;  /* 0x000000010da87824 */ /* 0x002fe200078e02ad */
[----:B--2---:R-:W-:-:S04]  /*2740*/  LEA R88, P5, R172, R10, 0x1 ;  /* 0x0000000aac587211 */ /* 0x004fc800078a08ff */
[----:B------:R-:W-:Y:S01]  /*2750*/  LEA.HI.X R89, R172, R11, R168, 0x1, P5 ;  /* 0x0000000bac597211 */ /* 0x000fe200028f0ca8 */
[----:B---3--:R-:W-:-:S05]  /*2760*/  HADD2.F32 R169, -RZ, R154.H0_H0 ;  /* 0x2000009affa97230 */ /* 0x008fca0000004100 */
[----:B------:R-:W-:-:S04]  /*2770*/  FMUL R169, R169, R156 ;  /* 0x0000009ca9a97220 */ /* 0x000fc80000400000 */
[----:B------:R-:W-:Y:S01]  /*2780*/  FFMA R90, R90, R155, R169 ;  /* 0x0000009b5a5a7223 */ /* 0x000fe200000000a9 */
[----:B------:R-:W-:-:S04]  /*2790*/  SHF.L.U64.HI R169, R4, 0x4, R5 ;  /* 0x0000000404a97819 */ /* 0x000fc80000010205 */
[----:B------:R-:W-:Y:S01]  /*27a0*/  F2FP.F16.F32.PACK_AB R90, RZ, R90 ;  /* 0x0000005aff5a723e */ /* 0x000fe200000000ff */
[----:B------:R-:W-:-:S05]  /*27b0*/  IMAD.X R171, R169, 0x1, R161, P4 ;  /* 0x00000001a9ab7824 */ /* 0x000fca00020e06a1 */
[----:B------:R1:W-:Y:S01]  /*27c0*/  @P1 STG.E.U16 desc[UR36][R170.64], R90 ;  /* 0x0000005aaa001986 */ /* 0x0003e2000c101524 */
[----:B------:R-:W-:Y:S05]  /*27d0*/  @!P2 BRA `(.L_x_37) ;  /* 0x000000000004a947 */ /* 0x000fea0003800000 */
[----:B------:R2:W5:Y:S02]  /*27e0*/  LDG.E.LTC128B.U16 R154, desc[UR36][R88.64+0x2] ;  /* 0x00000224589a7981 */ /* 0x000564000c1e1520 */
.L_x_37:
[----:B------:R-:W-:Y:S05]  /*27f0*/  BSYNC B1 ;  /* 0x0000000000017941 */ /* 0x000fea0003800000 */
.L_x_36:
[----:B-----5:R-:W-:Y:S01]  /*2800*/  HADD2.F32 R173, -RZ, R154.H0_H0 ;  /* 0x2000009affad7230 */ /* 0x020fe20000004100 */
[----:B------:R-:W-:Y:S01]  /*2810*/  ISETP.GT.AND P1, PT, R0, 0x8, P3 ;  /* 0x000000080000780c */ /* 0x000fe20001f24270 */
[----:B------:R-:W-:Y:S03]  /*2820*/  BSSY B1, `(.L_x_38) ;  /* 0x000000a000017945 */ /* 0x000fe60003800000 */
[----:B-1----:R-:W-:-:S04]  /*2830*/  FMUL R90, R173, R156 ;  /* 0x0000009cad5a7220 */ /* 0x002fc80000400000 */
[----:B------:R-:W-:Y:S01]  /*2840*/  FFMA R90, R91, R155, R90 ;  /* 0x0000009b5b5a7223 */ /* 0x000fe2000000005a */
[----:B------:R-:W-:-:S04]  /*2850*/  @P2 IMAD.MOV.U32 R91, RZ, RZ, R171 ;  /* 0x000000ffff5b2224 */ /* 0x000fc800078e00ab */
[----:B------:R-:W-:-:S04]  /*2860*/  F2FP.F16.F32.PACK_AB R90, RZ, R90 ;  /* 0x0000005aff5a723e */ /* 0x000fc800000000ff */
[----:B------:R-:W-:Y:S01]  /*2870*/  PRMT R168, R90, 0x7610, R168 ;  /* 0x000076105aa87816 */ /* 0x000fe200000000a8 */
[----:B------:R-:W-:-:S05]  /*2880*/  @P2 IMAD.MOV.U32 R90, RZ, RZ, R170 ;  /* 0x000000ffff5a2224 */ /* 0x000fca00078e00aa */
[----:B------:R1:W-:Y:S01]  /*2890*/  @P2 STG.E.U16 desc[UR36][R90.64+0x2], R168 ;  /* 0x000002a85a002986 */ /* 0x0003e2000c101524 */
[----:B------:R-:W-:Y:S05]  /*28a0*/  @!P1 BRA `(.L_x_39) ;  /* 0x0000000000049947 */ /* 0x000fea0003800000 */
[----:B------:R3:W5:Y:S02]  /*28b0*/  LDG.E.LTC128B.U16 R154, desc[UR36][R162.64+0x10] ;  /* 0x00001024a29a7981 */ /* 0x000764000c1e1520 */
.L_x_39:
[----:B------:R-:W-:Y:S05]  /*28c0*/  BSYNC B1 ;  /* 0x0000000000017941 */ /* 0x000fea0003800000 */
.L_x_38:
[----:B-1---5:R-:W-:Y:S01]  /*28d0*/  HADD2.F32 R91, -RZ, R154.H0_H0 ;  /* 0x2000009aff5b7230 */ /* 0x022fe20000004100 */
[----:B------:R-:W-:Y:S01]  /*28e0*/  ISETP.GT.AND P2, PT, R0, 0x9, P3 ;  /* 0x000000090000780c */ /* 0x000fe20001f44270 */
[----:B------:R-:W-:Y:S01]  /*28f0*/  @P1 IMAD.MOV.U32 R90, RZ, RZ, R160 ;  /* 0x000000ffff5a1224 */ /* 0x000fe200078e00a0 */
[----:B------:R-:W-:Y:S02]  /*2900*/  BSSY B1, `(.L_x_40) ;  /* 0x0000009000017945 */ /* 0x000fe40003800000 */
[----:B------:R-:W-:-:S04]  /*2910*/  FMUL R91, R91, R156 ;  /* 0x0000009c5b5b7220 */ /* 0x000fc80000400000 */
[----:B------:R-:W-:-:S05]  /*2920*/  FFMA R91, R92, R155, R91 ;  /* 0x0000009b5c5b7223 */ /* 0x000fca000000005b */
[----:B------:R-:W-:-:S04]  /*2930*/  F2FP.F16.F32.PACK_AB R91, RZ, R91 ;  /* 0x0000005bff5b723e */ /* 0x000fc800000000ff */
[----:B------:R-:W-:Y:S02]  /*2940*/  PRMT R92, R91, 0x7610, R92 ;  /* 0x000076105b5c7816 */ /* 0x000fe4000000005c */
[----:B------:R-:W-:-:S05]  /*2950*/  @P1 MOV R91, R161 ;  /* 0x000000a1005b1202 */ /* 0x000fca0000000f00 */
[----:B------:R1:W-:Y:S01]  /*2960*/  @P1 STG.E.U16 desc[UR36][R90.64+0x10], R92 ;  /* 0x0000105c5a001986 */ /* 0x0003e2000c101524 */
[----:B------:R-:W-:Y:S05]  /*2970*/  @!P2 BRA `(.L_x_41) ;  /* 0x000000000004a947 */ /* 0x000fea0003800000 */
[----:B------:R4:W5:Y:S02]  /*2980*/  LDG.E.LTC128B.U16 R154, desc[UR36][R162.64+0x12] ;  /* 0x00001224a29a7981 */ /* 0x000964000c1e1520 */
.L_x_41:
[----:B------:R-:W-:Y:S05]  /*2990*/  BSYNC B1 ;  /* 0x0000000000017941 */ /* 0x000fea0003800000 */
.L_x_40:
[----:B-1---5:R-:W-:Y:S01]  /*29a0*/  HADD2.F32 R91, -RZ, R154.H0_H0 ;  /* 0x2000009aff5b7230 */ /* 0x022fe20000004100 */
[----:B------:R-:W-:Y:S01]  /*29b0*/  ISETP.GT.AND P1, PT, R0, 0x8, P0 ;  /* 0x000000080000780c */ /* 0x000fe20000724270 */
[----:B------:R-:W-:Y:S03]  /*29c0*/  BSSY B1, `(.L_x_42) ;  /* 0x000000a000017945 */ /* 0x000fe60003800000 */
[----:B------:R-:W-:Y:S01]  /*29d0*/  FMUL R90, R91, R156 ;  /* 0x0000009c5b5a7220 */ /* 0x000fe20000400000 */
[----:B------:R-:W-:-:S03]  /*29e0*/  @P2 IMAD.MOV.U32 R91, RZ, RZ, R161 ;  /* 0x000000ffff5b2224 */ /* 0x000fc600078e00a1 */
[----:B------:R-:W-:-:S05]  /*29f0*/  FFMA R90, R93, R155, R90 ;  /* 0x0000009b5d5a7223 */ /* 0x000fca000000005a */
[----:B------:R-:W-:-:S04]  /*2a00*/  F2FP.F16.F32.PACK_AB R90, RZ, R90 ;  /* 0x0000005aff5a723e */ /* 0x000fc800000000ff */
[----:B------:R-:W-:Y:S01]  /*2a10*/  PRMT R92, R90, 0x7610, R92 ;  /* 0x000076105a5c7816 */ /* 0x000fe2000000005c */
[----:B------:R-:W-:-:S05]  /*2a20*/  @P2 IMAD.MOV.U32 R90, RZ, RZ, R160 ;  /* 0x000000ffff5a2224 */ /* 0x000fca00078e00a0 */
[----:B------:R1:W-:Y:S01]  /*2a30*/  @P2 STG.E.U16 desc[UR36][R90.64+0x12], R92 ;  /* 0x0000125c5a002986 */ /* 0x0003e2000c101524 */
[----:B------:R-:W-:Y:S05]  /*2a40*/  @!P1 BRA `(.L_x_43) ;  /* 0x0000000000049947 */ /* 0x000fea0003800000 */
[----:B------:R0:W5:Y:S02]  /*2a50*/  LDG.E.LTC128B.U16 R154, desc[UR36][R88.64+0x10] ;  /* 0x00001024589a7981 */ /* 0x000164000c1e1520 */
.L_x_43:
[----:B------:R-:W-:Y:S05]  /*2a60*/  BSYNC B1 ;  /* 0x0000000000017941 */ /* 0x000fea0003800000 */
.L_x_42:
[----:B-1---5:R-:W-:Y:S01]  /*2a70*/  HADD2.F32 R91, -RZ, R154.H0_H0 ;  /* 0x2000009aff5b7230 */ /* 0x022fe20000004100 */
[----:B------:R-:W-:Y:S01]  /*2a80*/  ISETP.GT.AND P2, PT, R0, 0x9, P0 ;  /* 0x000000090000780c */ /* 0x000fe20000744270 */
[----:B------:R-:W-:Y:S01]  /*2a90*/  @P1 IMAD.MOV.U32 R90, RZ, RZ, R170 ;  /* 0x000000ffff5a1224 */ /* 0x000fe200078e00aa */
[----:B------:R-:W-:Y:S02]  /*2aa0*/  BSSY B1, `(.L_x_44) ;  /* 0x0000009000017945 */ /* 0x000fe40003800000 */
[----:B------:R-:W-:-:S04]  /*2ab0*/  FMUL R91, R91, R156 ;  /* 0x0000009c5b5b7220 */ /* 0x000fc80000400000 */
[----:B------:R-:W-:-:S05]  /*2ac0*/  FFMA R91, R94, R155, R91 ;  /* 0x0000009b5e5b7223 */ /* 0x000fca000000005b */
[----:B------:R-:W-:-:S04]  /*2ad0*/  F2FP.F16.F32.PACK_AB R91, RZ, R91 ;  /* 0x0000005bff5b723e */ /* 0x000fc800000000ff */
[----:B------:R-:W-:Y:S01]  /*2ae0*/  PRMT R92, R91, 0x7610, R92 ;  /* 0x000076105b5c7816 */ /* 0x000fe2000000005c */
[----:B------:R-:W-:-:S05]  /*2af0*/  @P1 IMAD.MOV.U32 R91, RZ, RZ, R171 ;  /* 0x000000ffff5b1224 */ /* 0x000fca00078e00ab */
[----:B------:R1:W-:Y:S01]  /*2b00*/  @P1 STG.E.U16 desc[UR36][R90.64+0x10], R92 ;  /* 0x0000105c5a001986 */ /* 0x0003e2000c101524 */
[----:B------:R-:W-:Y:S05]  /*2b10*/  @!P2 BRA `(.L_x_45) ;  /* 0x000000000004a947 */ /* 0x000fea0003800000 */
[----:B------:R0:W5:Y:S02]  /*2b20*/  LDG.E.LTC128B.U16 R154, desc[UR36][R88.64+0x12] ;  /* 0x00001224589a7981 */ /* 0x000164000c1e1520 */
.L_x_45:
[----:B------:R-:W-:Y:S05]  /*2b30*/  BSYNC B1 ;  /* 0x0000000000017941 */ /* 0x000fea0003800000 */
.L_x_44:
        /* <DEDUP_REMOVED lines=12> */
.L_x_47:
[----:B------:R-:W-:Y:S05]  /*2c00*/  BSYNC B1 ;  /* 0x0000000000017941 */ /* 0x000fea0003800000 */
.L_x_46:
        /* <DEDUP_REMOVED lines=12> */
.L_x_49:
[----:B------:R-:W-:Y:S05]  /*2cd0*/  BSYNC B1 ;  /* 0x0000000000017941 */ /* 0x000fea0003800000 */
.L_x_48:
[----:B-1---5:R-:W-:Y:S01]  /*2ce0*/  HADD2.F32 R91, -RZ, R154.H0_H0 ;  /* 0x2000009aff5b7230 */ /* 0x022fe20000004100 */
[----:B------:R-:W-:Y:S01]  /*2cf0*/  ISETP.GT.AND P1, PT, R0, 0x10, P0 ;  /* 0x000000100000780c */ /* 0x000fe20000724270 */
[----:B------:R-:W-:Y:S03]  /*2d00*/  BSSY B1, `(.L_x_50) ;  /* 0x000000a000017945 */ /* 0x000fe60003800000 */
[----:B------:R-:W-:Y:S01]  /*2d10*/  FMUL R90, R91, R156 ;  /* 0x0000009c5b5a7220 */ /* 0x000fe20000400000 */
[----:B------:R-:W-:-:S03]  /*2d20*/  @P2 MOV R91, R161 ;  /* 0x000000a1005b2202 */ /* 0x000fc60000000f00 */
[----:B------:R-:W-:-:S05]  /*2d30*/  FFMA R90, R97, R155, R90 ;  /* 0x0000009b615a7223 */ /* 0x000fca000000005a */
[----:B------:R-:W-:-:S04]  /*2d40*/  F2FP.F16.F32.PACK_AB R90, RZ, R90 ;  /* 0x0000005aff5a723e */ /* 0x000fc800000000ff */
[----:B------:R-:W-:Y:S01]  /*2d50*/  PRMT R92, R90, 0x7610, R92 ;  /* 0x000076105a5c7816 */ /* 0x000fe2000000005c */
[----:B------:R-:W-:-:S05]  /*2d60*/  @P2 IMAD.MOV.U32 R90, RZ, RZ, R160 ;  /* 0x000000ffff5a2224 */ /* 0x000fca00078e00a0 */
[----:B------:R1:W-:Y:S01]  /*2d70*/  @P2 STG.E.U16 desc[UR36][R90.64+0x22], R92 ;  /* 0x0000225c5a002986 */ /* 0x0003e2000c101524 */
[----:B------:R-:W-:Y:S05]  /*2d80*/  @!P1 BRA `(.L_x_51) ;  /* 0x0000000000049947 */ /* 0x000fea0003800000 */
[----:B------:R0:W5:Y:S02]  /*2d90*/  LDG.E.LTC128B.U16 R154, desc[UR36][R88.64+0x20] ;  /* 0x00002024589a7981 */ /* 0x000164000c1e1520 */
.L_x_51:
[----:B------:R-:W-:Y:S05]  /*2da0*/  BSYNC B1 ;  /* 0x0000000000017941 */ /* 0x000fea0003800000 */
.L_x_50:
        /* <DEDUP_REMOVED lines=12> */
.L_x_53:
[----:B------:R-:W-:Y:S05]  /*2e70*/  BSYNC B1 ;  /* 0x0000000000017941 */ /* 0x000fea0003800000 */
.L_x_52:
        /* <DEDUP_REMOVED lines=12> */
.L_x_55:
[----:B------:R-:W-:Y:S05]  /*2f40*/  BSYNC B1 ;  /* 0x0000000000017941 */ /* 0x000fea0003800000 */
.L_x_54:
        /* <DEDUP_REMOVED lines=12> */
.L_x_57:
[----:B------:R-:W-:Y:S05]  /*3010*/  BSYNC B1 ;  /* 0x0000000000017941 */ /* 0x000fea0003800000 */
.L_x_56:
        /* <DEDUP_REMOVED lines=12> */
.L_x_59:
[----:B------:R-:W-:Y:S05]  /*30e0*/  BSYNC B1 ;  /* 0x0000000000017941 */ /* 0x000fea0003800000 */
.L_x_58:
        /* <DEDUP_REMOVED lines=12> */
.L_x_61:
[----:B------:R-:W-:Y:S05]  /*31b0*/  BSYNC B1 ;  /* 0x0000000000017941 */ /* 0x000fea0003800000 */
.L_x_60:
        /* <DEDUP_REMOVED lines=12> */
.L_x_63:
[----:B------:R-:W-:Y:S05]  /*3280*/  BSYNC B1 ;  /* 0x0000000000017941 */ /* 0x000fea0003800000 */
.L_x_62:
        /* <DEDUP_REMOVED lines=12> */
.L_x_65:
[----:B------:R-:W-:Y:S05]  /*3350*/  BSYNC B1 ;  /* 0x0000000000017941 */ /* 0x000fea0003800000 */
.L_x_64:
        /* <DEDUP_REMOVED lines=12> */
.L_x_67:
[----:B------:R-:W-:Y:S05]  /*3420*/  BSYNC B1 ;  /* 0x0000000000017941 */ /* 0x000fea0003800000 */
.L_x_66:
        /* <DEDUP_REMOVED lines=12> */
.L_x_69:
[----:B------:R-:W-:Y:S05]  /*34f0*/  BSYNC B1 ;  /* 0x0000000000017941 */ /* 0x000fea0003800000 */
.L_x_68:
        /* <DEDUP_REMOVED lines=12> */
.L_x_71:
[----:B------:R-:W-:Y:S05]  /*35c0*/  BSYNC B1 ;  /* 0x0000000000017941 */ /* 0x000fea0003800000 */
.L_x_70:
        /* <DEDUP_REMOVED lines=12> */
.L_x_73:
[----:B------:R-:W-:Y:S05]  /*3690*/  BSYNC B1 ;  /* 0x0000000000017941 */ /* 0x000fea0003800000 */
.L_x_72:
        /* <DEDUP_REMOVED lines=12> */
.L_x_75:
[----:B------:R-:W-:Y:S05]  /*3760*/  BSYNC B1 ;  /* 0x0000000000017941 */ /* 0x000fea0003800000 */
.L_x_74:
        /* <DEDUP_REMOVED lines=12> */
.L_x_77:
[----:B------:R-:W-:Y:S05]  /*3830*/  BSYNC B1 ;  /* 0x0000000000017941 */ /* 0x000fea0003800000 */
.L_x_76:
        /* <DEDUP_REMOVED lines=12> */
.L_x_79:
[----:B------:R-:W-:Y:S05]  /*3900*/  BSYNC B1 ;  /* 0x0000000000017941 */ /* 0x000fea0003800000 */
.L_x_78:
        /* <DEDUP_REMOVED lines=12> */
.L_x_81:
[----:B------:R-:W-:Y:S05]  /*39d0*/  BSYNC B1 ;  /* 0x0000000000017941 */ /* 0x000fea0003800000 */
.L_x_80:
        /* <DEDUP_REMOVED lines=12> */
.L_x_83:
[----:B------:R-:W-:Y:S05]  /*3aa0*/  BSYNC B1 ;  /* 0x0000000000017941 */ /* 0x000fea0003800000 */
.L_x_82:
        /* <DEDUP_REMOVED lines=12> */
.L_x_85:
[----:B------:R-:W-:Y:S05]  /*3b70*/  BSYNC B1 ;  /* 0x0000000000017941 */ /* 0x000fea0003800000 */
.L_x_84:
        /* <DEDUP_REMOVED lines=12> */
.L_x_87:
[----:B------:R-:W-:Y:S05]  /*3c40*/  BSYNC B1 ;  /* 0x0000000000017941 */ /* 0x000fea0003800000 */
.L_x_86:
        /* <DEDUP_REMOVED lines=12> */
.L_x_89:
[----:B------:R-:W-:Y:S05]  /*3d10*/  BSYNC B1 ;  /* 0x0000000000017941 */ /* 0x000fea0003800000 */
.L_x_88:
        /* <DEDUP_REMOVED lines=12> */
.L_x_91:
[----:B------:R-:W-:Y:S05]  /*3de0*/  BSYNC B1 ;  /* 0x0000000000017941 */ /* 0x000fea0003800000 */
.L_x_90:
        /* <DEDUP_REMOVED lines=12> */
.L_x_93:
[----:B------:R-:W-:Y:S05]  /*3eb0*/  BSYNC B1 ;  /* 0x0000000000017941 */ /* 0x000fea0003800000 */
.L_x_92:
        /* <DEDUP_REMOVED lines=12> */
.L_x_95:
[----:B------:R-:W-:Y:S05]  /*3f80*/  BSYNC B1 ;  /* 0x0000000000017941 */ /* 0x000fea0003800000 */
.L_x_94:
        /* <DEDUP_REMOVED lines=12> */
.L_x_97:
[----:B------:R-:W-:Y:S05]  /*4050*/  BSYNC B1 ;  /* 0x0000000000017941 */ /* 0x000fea0003800000 */
.L_x_96:
        /* <DEDUP_REMOVED lines=12> */
.L_x_99:
[----:B------:R-:W-:Y:S05]  /*4120*/  BSYNC B1 ;  /* 0x0000000000017941 */ /* 0x000fea0003800000 */
.L_x_98:
        /* <DEDUP_REMOVED lines=12> */
.L_x_101:
[----:B------:R-:W-:Y:S05]  /*41f0*/  BSYNC B1 ;  /* 0x0000000000017941 */ /* 0x000fea0003800000 */
.L_x_100:
        /* <DEDUP_REMOVED lines=12> */
.L_x_103:
[----:B------:R-:W-:Y:S05]  /*42c0*/  BSYNC B1 ;  /* 0x0000000000017941 */ /* 0x000fea0003800000 */
.L_x_102:
        /* <DEDUP_REMOVED lines=12> */
.L_x_105:
[----:B------:R-:W-:Y:S05]  /*4390*/  BSYNC B1 ;  /* 0x0000000000017941 */ /* 0x000fea0003800000 */
.L_x_104:
        /* <DEDUP_REMOVED lines=12> */
.L_x_107:
[----:B------:R-:W-:Y:S05]  /*4460*/  BSYNC B1 ;  /* 0x0000000000017941 */ /* 0x000fea0003800000 */
.L_x_106:
        /* <DEDUP_REMOVED lines=12> */
.L_x_109:
[----:B------:R-:W-:Y:S05]  /*4530*/  BSYNC B1 ;  /* 0x0000000000017941 */ /* 0x000fea0003800000 */
.L_x_108:
        /* <DEDUP_REMOVED lines=12> */
.L_x_111:
[----:B------:R-:W-:Y:S05]  /*4600*/  BSYNC B1 ;  /* 0x0000000000017941 */ /* 0x000fea0003800000 */
.L_x_110:
        /* <DEDUP_REMOVED lines=12> */
.L_x_113:
[----:B------:R-:W-:Y:S05]  /*46d0*/  BSYNC B1 ;  /* 0x0000000000017941 */ /* 0x000fea0003800000 */
.L_x_112:
        /* <DEDUP_REMOVED lines=12> */
.L_x_115:
[----:B------:R-:W-:Y:S05]  /*47a0*/  BSYNC B1 ;  /* 0x0000000000017941 */ /* 0x000fea0003800000 */
.L_x_114:
        /* <DEDUP_REMOVED lines=12> */
.L_x_117:
[----:B------:R-:W-:Y:S05]  /*4870*/  BSYNC B1 ;  /* 0x0000000000017941 */ /* 0x000fea0003800000 */
.L_x_116:
        /* <DEDUP_REMOVED lines=12> */
.L_x_119:
[----:B------:R-:W-:Y:S05]  /*4940*/  BSYNC B1 ;  /* 0x0000000000017941 */ /* 0x000fea0003800000 */
.L_x_118:
        /* <DEDUP_REMOVED lines=12> */
.L_x_121:
[----:B------:R-:W-:Y:S05]  /*4a10*/  BSYNC B1 ;  /* 0x0000000000017941 */ /* 0x000fea0003800000 */
.L_x_120:
        /* <DEDUP_REMOVED lines=12> */
.L_x_123:
[----:B------:R-:W-:Y:S05]  /*4ae0*/  BSYNC B1 ;  /* 0x0000000000017941 */ /* 0x000fea0003800000 */
.L_x_122:
        /* <DEDUP_REMOVED lines=12> */
.L_x_125:
[----:B------:R-:W-:Y:S05]  /*4bb0*/  BSYNC B1 ;  /* 0x0000000000017941 */ /* 0x000fea0003800000 */
.L_x_124:
        /* <DEDUP_REMOVED lines=12> */
.L_x_127:
[----:B------:R-:W-:Y:S05]  /*4c80*/  BSYNC B1 ;  /* 0x0000000000017941 */ /* 0x000fea0003800000 */
.L_x_126:
        /* <DEDUP_REMOVED lines=12> */
.L_x_129:
[----:B------:R-:W-:Y:S05]  /*4d50*/  BSYNC B1 ;  /* 0x0000000000017941 */ /* 0x000fea0003800000 */
.L_x_128:
        /* <DEDUP_REMOVED lines=12> */
.L_x_131:
[----:B------:R-:W-:Y:S05]  /*4e20*/  BSYNC B1 ;  /* 0x0000000000017941 */ /* 0x000fea0003800000 */
.L_x_130:
        /* <DEDUP_REMOVED lines=12> */
.L_x_133:
[----:B------:R-:W-:Y:S05]  /*4ef0*/  BSYNC B1 ;  /* 0x0000000000017941 */ /* 0x000fea0003800000 */
.L_x_132:
        /* <DEDUP_REMOVED lines=12> */
.L_x_135:
[----:B------:R-:W-:Y:S05]  /*4fc0*/  BSYNC B1 ;  /* 0x0000000000017941 */ /* 0x000fea0003800000 */
.L_x_134:
        /* <DEDUP_REMOVED lines=12> */
.L_x_137:
[----:B------:R-:W-:Y:S05]  /*5090*/  BSYNC B1 ;  /* 0x0000000000017941 */ /* 0x000fea0003800000 */
.L_x_136:
        /* <DEDUP_REMOVED lines=12> */
.L_x_139:
[----:B------:R-:W-:Y:S05]  /*5160*/  BSYNC B1 ;  /* 0x0000000000017941 */ /* 0x000fea0003800000 */
.L_x_138:
        /* <DEDUP_REMOVED lines=12> */
.L_x_141:
[----:B------:R-:W-:Y:S05]  /*5230*/  BSYNC B1 ;  /* 0x0000000000017941 */ /* 0x000fea0003800000 */
.L_x_140:
        /* <DEDUP_REMOVED lines=12> */
.L_x_143:
[----:B------:R-:W-:Y:S05]  /*5300*/  BSYNC B1 ;  /* 0x0000000000017941 */ /* 0x000fea0003800000 */
.L_x_142:
        /* <DEDUP_REMOVED lines=12> */
.L_x_145:
[----:B------:R-:W-:Y:S05]  /*53d0*/  BSYNC B1 ;  /* 0x0000000000017941 */ /* 0x000fea0003800000 */
.L_x_144:
        /* <DEDUP_REMOVED lines=12> */
.L_x_147:
[----:B------:R-:W-:Y:S05]  /*54a0*/  BSYNC B1 ;  /* 0x0000000000017941 */ /* 0x000fea0003800000 */
.L_x_146:
        /* <DEDUP_REMOVED lines=12> */
.L_x_149:
[----:B------:R-:W-:Y:S05]  /*5570*/  BSYNC B1 ;  /* 0x0000000000017941 */ /* 0x000fea0003800000 */
.L_x_148:
        /* <DEDUP_REMOVED lines=12> */
.L_x_151:
[----:B------:R-:W-:Y:S05]  /*5640*/  BSYNC B1 ;  /* 0x0000000000017941 */ /* 0x000fea0003800000 */
.L_x_150:
        /* <DEDUP_REMOVED lines=12> */
.L_x_153:
[----:B------:R-:W-:Y:S05]  /*5710*/  BSYNC B1 ;  /* 0x0000000000017941 */ /* 0x000fea0003800000 */
.L_x_152:
        /* <DEDUP_REMOVED lines=12> */
.L_x_155:
[----:B------:R-:W-:Y:S05]  /*57e0*/  BSYNC B1 ;  /* 0x0000000000017941 */ /* 0x000fea0003800000 */
.L_x_154:
[----:B-1---5:R-:W-:Y:S01]  /*57f0*/  HADD2.F32 R91, -RZ, R154.H0_H0 ;  /* 0x2000009aff5b7230 */ /* 0x022fe20000004100 */
[----:B------:R-:W-:Y:S01]  /*5800*/  ISETP.GT.AND P1, PT, R0, 0x79, P0 ;  /* 0x000000790000780c */ /* 0x000fe20000724270 */
[----:B------:R-:W-:Y:S01]  /*5810*/  @P2 IMAD.MOV.U32 R8, RZ, RZ, R170 ;  /* 0x000000ffff082224 */ /* 0x000fe200078e00aa */
[----:B------:R-:W-:Y:S01]  /*5820*/  IADD3 R157, P0, R157, 0x80, RZ ;  /* 0x000000809d9d7810 */ /* 0x000fe20007f1e0ff */
[----:B------:R-:W-:Y:S01]  /*5830*/  BSSY B1, `(.L_x_156) ;  /* 0x000000a000017945 */ /* 0x000fe20003800000 */
[----:B------:R-:W-:-:S04]  /*5840*/  FMUL R91, R91, R156 ;  /* 0x0000009c5b5b7220 */ /* 0x000fc80000400000 */
[----:B------:R-:W-:-:S05]  /*5850*/  FFMA R91, R150, R155, R91 ;  /* 0x0000009b965b7223 */ /* 0x000fca000000005b */
[----:B------:R-:W-:-:S04]  /*5860*/  F2FP.F16.F32.PACK_AB R91, RZ, R91 ;  /* 0x0000005bff5b723e */ /* 0x000fc800000000ff */
[----:B------:R-:W-:Y:S01]  /*5870*/  PRMT R90, R91, 0x7610, R90 ;  /* 0x000076105b5a7816 */ /* 0x000fe2000000005a */
[----:B------:R-:W-:Y:S02]  /*5880*/  IMAD.X R91, RZ, RZ, R9, P0 ;  /* 0x000000ffff5b7224 */ /* 0x000fe400000e0609 */
[----:B------:R-:W-:-:S05]  /*5890*/  @P2 IMAD.MOV.U32 R9, RZ, RZ, R171 ;  /* 0x000000ffff092224 */ /* 0x000fca00078e00ab */
[----:B------:R1:W-:Y:S01]  /*58a0*/  @P2 STG.E.U16 desc[UR36][R8.64+0xf0], R90 ;  /* 0x0000f05a08002986 */ /* 0x0003e2000c101524 */
[----:B------:R-:W-:Y:S05]  /*58b0*/  @!P1 BRA `(.L_x_157) ;  /* 0x0000000000049947 */ /* 0x000fea0003800000 */
[----:B------:R0:W5:Y:S02]  /*58c0*/  LDG.E.LTC128B.U16 R154, desc[UR36][R88.64+0xf2] ;  /* 0x0000f224589a7981 */ /* 0x000164000c1e1520 */
.L_x_157:
[----:B------:R-:W-:Y:S05]  /*58d0*/  BSYNC B1 ;  /* 0x0000000000017941 */ /* 0x000fea0003800000 */
.L_x_156:
[----:B-1---5:R-:W-:Y:S01]  /*58e0*/  HADD2.F32 R9, -RZ, R154.H0_H0 ;  /* 0x2000009aff097230 */ /* 0x022fe20000004100 */
[----:B------:R-:W-:Y:S01]  /*58f0*/  ISETP.GT.AND P0, PT, R3, 0x80, PT ;  /* 0x000000800300780c */ /* 0x000fe20003f04270 */
[----:B------:R-:W-:-:S03]  /*5900*/  IMAD R8, R91, R14, RZ ;  /* 0x0000000e5b087224 */ /* 0x000fc600078e02ff */
[----:B0-2---:R-:W-:Y:S01]  /*5910*/  FMUL R88, R9, R156 ;  /* 0x0000009c09587220 */ /* 0x005fe20000400000 */
[C---:B------:R-:W-:Y:S01]  /*5920*/  IMAD R97, R157.reuse, R15, R8 ;  /* 0x0000000f9d617224 */ /* 0x040fe200078e0208 */
[----:B------:R-:W-:Y:S01]  /*5930*/  ISETP.GT.AND P3, PT, R0, RZ, P0 ;  /* 0x000000ff0000720c */ /* 0x000fe20000764270 */
[----:B------:R-:W-:-:S04]  /*5940*/  IMAD.WIDE.U32 R8, R157, R14, R158 ;  /* 0x0000000e9d087225 */ /* 0x000fc800078e009e */
[----:B------:R-:W-:Y:S01]  /*5950*/  FFMA R151, R151, R155, R88 ;  /* 0x0000009b97977223 */ /* 0x000fe20000000058 */
[----:B------:R-:W-:Y:S01]  /*5960*/  IMAD.IADD R9, R9, 0x1, R97 ;  /* 0x0000000109097824 */ /* 0x000fe200078e0261 */
[----:B------:R-:W-:-:S03]  /*5970*/  LEA R88, P2, R8, R10, 0x1 ;  /* 0x0000000a08587211 */ /* 0x000fc600078408ff */
[----:B------:R-:W-:Y:S02]  /*5980*/  F2FP.F16.F32.PACK_AB R151, RZ, R151 ;  /* 0x00000097ff97723e */ /* 0x000fe400000000ff */
[----:B------:R-:W-:-:S03]  /*5990*/  LEA.HI.X R89, R8, R11, R9, 0x1, P2 ;  /* 0x0000000b08597211 */ /* 0x000fc600010f0c09 */
[----:B------:R0:W-:Y:S04]  /*59a0*/  @P1 STG.E.U16 desc[UR36][R170.64+0xf2], R151 ;  /* 0x0000f297aa001986 */ /* 0x0001e8000c101524 */
[----:B------:R-:W2:Y:S01]  /*59b0*/  @P3 LDG.E.LTC128B.U16 R154, desc[UR36][R88.64] ;  /* 0x00000024589a3981 */ /* 0x000ea2000c1e1520 */
[----:B------:R-:W-:Y:S01]  /*59c0*/  IMAD.WIDE.U32 R8, R157, R14, R6 ;  /* 0x0000000e9d087225 */ /* 0x000fe200078e0006 */
[C---:B------:R-:W-:Y:S01]  /*59d0*/  SHF.L.U32 R93, R4.reuse, 0x8, RZ ;  /* 0x00000008045d7819 */ /* 0x040fe200000006ff */
[----:B------:R-:W-:Y:S01]  /*59e0*/  BSSY B1, `(.L_x_158) ;  /* 0x0000011000017945 */ /* 0x000fe20003800000 */
[----:B------:R-:W-:Y:S01]  /*59f0*/  SHF.L.U64.HI R95, R4, 0x8, R5 ;  /* 0x00000008045f7819 */ /* 0x000fe20000010205 */
[----:B------:R-:W-:Y:S01]  /*5a00*/  IMAD.IADD R9, R97, 0x1, R9 ;  /* 0x0000000161097824 */ /* 0x000fe200078e0209 */
[----:B------:R-:W-:Y:S01]  /*5a10*/  ISETP.GT.AND P2, PT, R0, 0x1, P0 ;  /* 0x000000010000780c */ /* 0x000fe20000744270 */
[----:B------:R-:W-:Y:S01]  /*5a20*/  IMAD.WIDE.U32 R90, R23, R12, R8 ;  /* 0x0000000c175a7225 */ /* 0x000fe200078e0008 */
[----:B------:R-:W-:-:S03]  /*5a30*/  IADD3 R8, P1, R93, R160, RZ ;  /* 0x000000a05d087210 */ /* 0x000fc60007f3e0ff */
[----:B------:R-:W-:Y:S01]  /*5a40*/  IMAD.IADD R5, R13, 0x1, R91 ;  /* 0x000000010d057824 */ /* 0x000fe200078e025b */
[----:B------:R-:W-:Y:S01]  /*5a50*/  LEA R4, P4, R90, R10, 0x1 ;  /* 0x0000000a5a047211 */ /* 0x000fe200078808ff */
[----:B------:R-:W-:-:S03]  /*5a60*/  IMAD.X R9, R95, 0x1, R161, P1 ;  /* 0x000000015f097824 */ /* 0x000fc600008e06a1 */
[----:B------:R-:W-:Y:S01]  /*5a70*/  LEA.HI.X R5, R90, R11, R5, 0x1, P4 ;  /* 0x0000000b5a057211 */ /* 0x000fe200020f0c05 */
[----:B--2---:R-:W-:-:S05]  /*5a80*/  HADD2.F32 R15, -RZ, R154.H0_H0 ;  /* 0x2000009aff0f7230 */ /* 0x004fca0000004100 */
[----:B------:R-:W-:-:S04]  /*5a90*/  FMUL R15, R15, R156 ;  /* 0x0000009c0f0f7220 */ /* 0x000fc80000400000 */
[----:B------:R-:W-:-:S05]  /*5aa0*/  FFMA R15, R24, R155, R15 ;  /* 0x0000009b180f7223 */ /* 0x000fca000000000f */
[----:B------:R-:W-:-:S05]  /*5ab0*/  F2FP.F16.F32.PACK_AB R15, RZ, R15 ;  /* 0x0000000fff0f723e */ /* 0x000fca00000000ff */
[----:B------:R0:W-:Y:S01]  /*5ac0*/  @P3 STG.E.U16 desc[UR36][R8.64], R15 ;  /* 0x0000000f08003986 */ /* 0x0001e2000c101524 */
[----:B------:R-:W-:Y:S05]  /*5ad0*/  @!P2 BRA `(.L_x_159) ;  /* 0x000000000004a947 */ /* 0x000fea0003800000 */
[----:B------:R1:W5:Y:S02]  /*5ae0*/  LDG.E.LTC128B.U16 R154, desc[UR36][R4.64+0x2] ;  /* 0x00000224049a7981 */ /* 0x000364000c1e1520 */
.L_x_159:
[----:B------:R-:W-:Y:S05]  /*5af0*/  BSYNC B1 ;  /* 0x0000000000017941 */ /* 0x000fea0003800000 */
.L_x_158:
[----:B0----5:R-:W-:Y:S01]  /*5b00*/  HADD2.F32 R15, -RZ, R154.H0_H0 ;  /* 0x2000009aff0f7230 */ /* 0x021fe20000004100 */
[----:B------:R-:W-:Y:S01]  /*5b10*/  ISETP.GT.AND P1, PT, R3, 0x88, PT ;  /* 0x000000880300780c */ /* 0x000fe20003f24270 */
[----:B------:R-:W-:Y:S03]  /*5b20*/  BSSY B1, `(.L_x_160) ;  /* 0x000000f000017945 */ /* 0x000fe60003800000 */
[----:B------:R-:W-:Y:S01]  /*5b30*/  FMUL R24, R15, R156 ;  /* 0x0000009c0f187220 */ /* 0x000fe20000400000 */
[----:B------:R-:W-:Y:S01]  /*5b40*/  IMAD.WIDE.U32 R14, R157, R14, R164 ;  /* 0x0000000e9d0e7225 */ /* 0x000fe200078e00a4 */
[----:B------:R-:W-:-:S03]  /*5b50*/  ISETP.GT.AND P3, PT, R0, RZ, P1 ;  /* 0x000000ff0000720c */ /* 0x000fc60000f64270 */
[----:B------:R-:W-:Y:S01]  /*5b60*/  FFMA R24, R25, R155, R24 ;  /* 0x0000009b19187223 */ /* 0x000fe20000000018 */
[----:B------:R-:W-:Y:S01]  /*5b70*/  IMAD.IADD R97, R97, 0x1, R15 ;  /* 0x0000000161617824 */ /* 0x000fe200078e020f */
[-C--:B------:R-:W-:Y:S02]  /*5b80*/  IADD3 R21, P5, R20, R14.reuse, RZ ;  /* 0x0000000e14157210 */ /* 0x080fe40007fbe0ff */
[----:B------:R-:W-:Y:S02]  /*5b90*/  IADD3 R20, P4, R6, R14, RZ ;  /* 0x0000000e06147210 */ /* 0x000fe40007f9e0ff */
[----:B------:R-:W-:Y:S01]  /*5ba0*/  F2FP.F16.F32.PACK_AB R24, RZ, R24 ;  /* 0x00000018ff18723e */ /* 0x000fe200000000ff */
[----:B------:R-:W-:Y:S01]  /*5bb0*/  IMAD.X R158, R97, 0x1, R159, P5 ;  /* 0x00000001619e7824 */ /* 0x000fe200028e069f */
[----:B------:R-:W-:-:S03]  /*5bc0*/  LEA R14, P5, R21, R10, 0x1 ;  /* 0x0000000a150e7211 */ /* 0x000fc600078a08ff */
[----:B------:R0:W-:Y:S01]  /*5bd0*/  @P2 STG.E.U16 desc[UR36][R8.64+0x2], R24 ;  /* 0x0000021808002986 */ /* 0x0001e2000c101524 */
[----:B------:R-:W-:Y:S01]  /*5be0*/  LEA.HI.X R15, R21, R11, R158, 0x1, P5 ;  /* 0x0000000b150f7211 */ /* 0x000fe200028f0c9e */
[----:B------:R-:W-:Y:S08]  /*5bf0*/  @!P3 BRA `(.L_x_161) ;  /* 0x000000000004b947 */ /* 0x000ff00003800000 */
[----:B------:R2:W5:Y:S02]  /*5c00*/  LDG.E.LTC128B.U16 R154, desc[UR36][R14.64] ;  /* 0x000000240e9a7981 */ /* 0x000564000c1e1520 */
.L_x_161:
[----:B------:R-:W-:Y:S05]  /*5c10*/  BSYNC B1 ;  /* 0x0000000000017941 */ /* 0x000fea0003800000 */
.L_x_160:
[----:B-----5:R-:W-:Y:S01]  /*5c20*/  HADD2.F32 R3, -RZ, R154.H0_H0 ;  /* 0x2000009aff037230 */ /* 0x020fe20000004100 */
[----:B------:R-:W-:Y:S01]  /*5c30*/  ISETP.GT.AND P2, PT, R0, 0x1, P1 ;  /* 0x000000010000780c */ /* 0x000fe20000f44270 */
[----:B------:R-:W-:Y:S01]  /*5c40*/  IMAD.X R21, R7, 0x1, R97, P4 ;  /* 0x0000000107157824 */ /* 0x000fe200020e0661 */
[----:B------:R-:W-:Y:S01]  /*5c50*/  IADD3 R6, P4, R8, R167, RZ ;  /* 0x000000a708067210 */ /* 0x000fe20007f9e0ff */
[----:B------:R-:W-:Y:S01]  /*5c60*/  BSSY B1, `(.L_x_162) ;  /* 0x000000c000017945 */ /* 0x000fe20003800000 */
[----:B------:R-:W-:Y:S01]  /*5c70*/  FMUL R3, R3, R156 ;  /* 0x0000009c03037220 */ /* 0x000fe20000400000 */
[----:B--2---:R-:W-:-:S04]  /*5c80*/  IMAD.WIDE.U32 R14, R23, R12, R20 ;  /* 0x0000000c170e7225 */ /* 0x004fc800078e0014 */
[----:B------:R-:W-:Y:S01]  /*5c90*/  FFMA R3, R26, R155, R3 ;  /* 0x0000009b1a037223 */ /* 0x000fe20000000003 */
[----:B------:R-:W-:Y:S01]  /*5ca0*/  IMAD.X R7, R9, 0x1, R169, P4 ;  /* 0x0000000109077824 */ /* 0x000fe200020e06a9 */
[----:B------:R-:W-:Y:S01]  /*5cb0*/  LEA R10, P5, R14, R10, 0x1 ;  /* 0x0000000a0e0a7211 */ /* 0x000fe200078a08ff */
[----:B------:R-:W-:Y:S02]  /*5cc0*/  IMAD.IADD R13, R13, 0x1, R15 ;  /* 0x000000010d0d7824 */ /* 0x000fe400078e020f */
[----:B------:R-:W-:-:S03]  /*5cd0*/  F2FP.F16.F32.PACK_AB R3, RZ, R3 ;  /* 0x00000003ff03723e */ /* 0x000fc600000000ff */
[----:B------:R-:W-:Y:S02]  /*5ce0*/  LEA.HI.X R11, R14, R11, R13, 0x1, P5 ;  /* 0x0000000b0e0b7211 */ /* 0x000fe400028f0c0d */
[----:B------:R2:W-:Y:S01]  /*5cf0*/  @P3 STG.E.U16 desc[UR36][R6.64], R3 ;  /* 0x0000000306003986 */ /* 0x0005e2000c101524 */
[----:B------:R-:W-:Y:S05]  /*5d00*/  @!P2 BRA `(.L_x_163) ;  /* 0x000000000004a947 */ /* 0x000fea0003800000 */
[----:B------:R0:W5:Y:S02]  /*5d10*/  LDG.E.LTC128B.U16 R154, desc[UR36][R10.64+0x2] ;  /* 0x000002240a9a7981 */ /* 0x000164000c1e1520 */
.L_x_163:
[----:B------:R-:W-:Y:S05]  /*5d20*/  BSYNC B1 ;  /* 0x0000000000017941 */ /* 0x000fea0003800000 */
.L_x_162:
[----:B--2--5:R-:W-:Y:S01]  /*5d30*/  HADD2.F32 R3, -RZ, R154.H0_H0 ;  /* 0x2000009aff037230 */ /* 0x024fe20000004100 */
[----:B------:R-:W-:Y:S01]  /*5d40*/  ISETP.GT.AND P3, PT, R0, 0x8, P0 ;  /* 0x000000080000780c */ /* 0x000fe20000764270 */
[----:B------:R-:W-:Y:S03]  /*5d50*/  BSSY B1, `(.L_x_164) ;  /* 0x0000007000017945 */ /* 0x000fe60003800000 */
[----:B------:R-:W-:-:S04]  /*5d60*/  FMUL R12, R3, R156 ;  /* 0x0000009c030c7220 */ /* 0x000fc80000400000 */
[----:B------:R-:W-:-:S05]  /*5d70*/  FFMA R12, R27, R155, R12 ;  /* 0x0000009b1b0c7223 */ /* 0x000fca000000000c */
[----:B------:R-:W-:-:S05]  /*5d80*/  F2FP.F16.F32.PACK_AB R12, RZ, R12 ;  /* 0x0000000cff0c723e */ /* 0x000fca00000000ff */
[----:B------:R2:W-:Y:S01]  /*5d90*/  @P2 STG.E.U16 desc[UR36][R6.64+0x2], R12 ;  /* 0x0000020c06002986 */ /* 0x0005e2000c101524 */
[----:B------:R-:W-:Y:S05]  /*5da0*/  @!P3 BRA `(.L_x_165) ;  /* 0x000000000004b947 */ /* 0x000fea0003800000 */
[----:B------:R0:W5:Y:S02]  /*5db0*/  LDG.E.LTC128B.U16 R154, desc[UR36][R4.64+0x10] ;  /* 0x00001024049a7981 */ /* 0x000164000c1e1520 */
.L_x_165:
[----:B------:R-:W-:Y:S05]  /*5dc0*/  BSYNC B1 ;  /* 0x0000000000017941 */ /* 0x000fea0003800000 */
.L_x_164:
[----:B-----5:R-:W-:Y:S01]  /*5dd0*/  HADD2.F32 R3, -RZ, R154.H0_H0 ;  /* 0x2000009aff037230 */ /* 0x020fe20000004100 */
[----:B------:R-:W-:Y:S01]  /*5de0*/  ISETP.GT.AND P2, PT, R0, 0x9, P0 ;  /* 0x000000090000780c */ /* 0x000fe20000744270 */
[----:B--2---:R-:W-:Y:S01]  /*5df0*/  IMAD.MOV.U32 R6, RZ, RZ, R8 ;  /* 0x000000ffff067224 */ /* 0x004fe200078e0008 */
[----:B------:R-:W-:Y:S01]  /*5e00*/  BSSY B1, `(.L_x_166) ;  /* 0x0000008000017945 */ /* 0x000fe20003800000 */
[----:B------:R-:W-:Y:S02]  /*5e10*/  IMAD.MOV.U32 R7, RZ, RZ, R9 ;  /* 0x000000ffff077224 */ /* 0x000fe400078e0009 */
[----:B------:R-:W-:-:S04]  /*5e20*/  FMUL R3, R3, R156 ;  /* 0x0000009c03037220 */ /* 0x000fc80000400000 */
[----:B------:R-:W-:-:S05]  /*5e30*/  FFMA R3, R28, R155, R3 ;  /* 0x0000009b1c037223 */ /* 0x000fca0000000003 */
[----:B------:R-:W-:-:S05]  /*5e40*/  F2FP.F16.F32.PACK_AB R3, RZ, R3 ;  /* 0x00000003ff03723e */ /* 0x000fca00000000ff */
[----:B------:R2:W-:Y:S01]  /*5e50*/  @P3 STG.E.U16 desc[UR36][R6.64+0x10], R3 ;  /* 0x0000100306003986 */ /* 0x0005e2000c101524 */
[----:B------:R-:W-:Y:S05]  /*5e60*/  @!P2 BRA `(.L_x_167) ;  /* 0x000000000004a947 */ /* 0x000fea0003800000 */
[----:B------:R0:W5:Y:S02]  /*5e70*/  LDG.E.LTC128B.U16 R154, desc[UR36][R4.64+0x12] ;  /* 0x00001224049a7981 */ /* 0x000164000c1e1520 */
.L_x_167:
[----:B------:R-:W-:Y:S05]  /*5e80*/  BSYNC B1 ;  /* 0x0000000000017941 */ /* 0x000fea0003800000 */
.L_x_166:
        /* <DEDUP_REMOVED lines=9> */
.L_x_169:
[----:B------:R-:W-:Y:S05]  /*5f20*/  BSYNC B1 ;  /* 0x0000000000017941 */ /* 0x000fea0003800000 */
.L_x_168:
[----:B-----5:R-:W-:Y:S01]  /*5f30*/  HADD2.F32 R3, -RZ, R154.H0_H0 ;  /* 0x2000009aff037230 */ /* 0x020fe20000004100 */
[----:B0-----:R-:W-:Y:S01]  /*5f40*/  IADD3 R8, P3, R167, R8, RZ ;  /* 0x00000008a7087210 */ /* 0x001fe20007f7e0ff */
[----:B------:R-:W-:Y:S01]  /*5f50*/  BSSY B1, `(.L_x_170) ;  /* 0x0000009000017945 */ /* 0x000fe20003800000 */
[----:B------:R-:W-:Y:S02]  /*5f60*/  ISETP.GT.AND P2, PT, R0, 0x9, P1 ;  /* 0x000000090000780c */ /* 0x000fe40000f44270 */
[----:B------:R-:W-:Y:S01]  /*5f70*/  FMUL R3, R3, R156 ;  /* 0x0000009c03037220 */ /* 0x000fe20000400000 */
[----:B------:R-:W-:-:S03]  /*5f80*/  IADD3.X R9, R169, R9, RZ, P3, !PT ;  /* 0x00000009a9097210 */ /* 0x000fc60001ffe4ff */
[----:B------:R-:W-:-:S05]  /*5f90*/  FFMA R3, R30, R155, R3 ;  /* 0x0000009b1e037223 */ /* 0x000fca0000000003 */
[----:B------:R-:W-:-:S05]  /*5fa0*/  F2FP.F16.F32.PACK_AB R3, RZ, R3 ;  /* 0x00000003ff03723e */ /* 0x000fca00000000ff */
[----:B------:R0:W-:Y:S01]  /*5fb0*/  @P4 STG.E.U16 desc[UR36][R8.64+0x10], R3 ;  /* 0x0000100308004986 */ /* 0x0001e2000c101524 */
[----:B------:R-:W-:Y:S05]  /*5fc0*/  @!P2 BRA `(.L_x_171) ;  /* 0x000000000004a947 */ /* 0x000fea0003800000 */
[----:B------:R0:W5:Y:S02]  /*5fd0*/  LDG.E.LTC128B.U16 R154, desc[UR36][R10.64+0x12] ;  /* 0x000012240a9a7981 */ /* 0x000164000c1e1520 */
.L_x_171:
[----:B------:R-:W-:Y:S05]  /*5fe0*/  BSYNC B1 ;  /* 0x0000000000017941 */ /* 0x000fea0003800000 */
.L_x_170:
[----:B0----5:R-:W-:Y:S01]  /*5ff0*/  HADD2.F32 R3, -RZ, R154.H0_H0 ;  /* 0x2000009aff037230 */ /* 0x021fe20000004100 */
[----:B------:R-:W-:Y:S01]  /*6000*/  ISETP.GT.AND P3, PT, R0, 0x10, P0 ;  /* 0x000000100000780c */ /* 0x000fe20000764270 */
[----:B------:R-:W-:Y:S03]  /*6010*/  BSSY B1, `(.L_x_172) ;  /* 0x0000009000017945 */ /* 0x000fe60003800000 */
[----:B------:R-:W-:-:S04]  /*6020*/  FMUL R8, R3, R156 ;  /* 0x0000009c03087220 */ /* 0x000fc80000400000 */
[----:B------:R-:W-:Y:S01]  /*6030*/  FFMA R31, R31, R155, R8 ;  /* 0x0000009b1f1f7223 */ /* 0x000fe20000000008 */
[----:B------:R-:W-:-:S04]  /*6040*/  IADD3 R8, P4, P5, R167, R160, R93 ;  /* 0x000000a0a7087210 */ /* 0x000fc80007d9e05d */
[----:B------:R-:W-:Y:S02]  /*6050*/  F2FP.F16.F32.PACK_AB R31, RZ, R31 ;  /* 0x0000001fff1f723e */ /* 0x000fe400000000ff */
[----:B------:R-:W-:-:S05]  /*6060*/  IADD3.X R9, R169, R161, R95, P4, P5 ;  /* 0x000000a1a9097210 */ /* 0x000fca00027ea45f */
[----:B------:R0:W-:Y:S01]  /*6070*/  @P2 STG.E.U16 desc[UR36][R8.64+0x12], R31 ;  /* 0x0000121f08002986 */ /* 0x0001e2000c101524 */
[----:B------:R-:W-:Y:S05]  /*6080*/  @!P3 BRA `(.L_x_173) ;  /* 0x000000000004b947 */ /* 0x000fea0003800000 */
[----:B------:R0:W5:Y:S02]  /*6090*/  LDG.E.LTC128B.U16 R154, desc[UR36][R4.64+0x20] ;  /* 0x00002024049a7981 */ /* 0x000164000c1e1520 */
.L_x_173:
[----:B------:R-:W-:Y:S05]  /*60a0*/  BSYNC B1 ;  /* 0x0000000000017941 */ /* 0x000fea0003800000 */
.L_x_172:
[----:B-----5:R-:W-:Y:S01]  /*60b0*/  HADD2.F32 R3, -RZ, R154.H0_H0 ;  /* 0x2000009aff037230 */ /* 0x020fe20000004100 */
        /* <DEDUP_REMOVED lines=8> */
.L_x_175:
[----:B------:R-:W-:Y:S05]  /*6140*/  BSYNC B1 ;  /* 0x0000000000017941 */ /* 0x000fea0003800000 */
.L_x_174:
[----:B0----5:R-:W-:Y:S01]  /*6150*/  HADD2.F32 R3, -RZ, R154.H0_H0 ;  /* 0x2000009aff037230 */ /* 0x021fe20000004100 */
[----:B------:R-:W-:Y:S01]  /*6160*/  ISETP.GT.AND P3, PT, R0, 0x10, P1 ;  /* 0x000000100000780c */ /* 0x000fe20000f64270 */
[----:B------:R-:W-:Y:S03]  /*6170*/  BSSY B1, `(.L_x_176) ;  /* 0x0000007000017945 */ /* 0x000fe60003800000 */
[----:B--2---:R-:W-:-:S04]  /*6180*/  FMUL R12, R3, R156 ;  /* 0x0000009c030c7220 */ /* 0x004fc80000400000 */
[----:B------:R-:W-:-:S05]  /*6190*/  FFMA R12, R33, R155, R12 ;  /* 0x0000009b210c7223 */ /* 0x000fca000000000c */
[----:B------:R-:W-:-:S05]  /*61a0*/  F2FP.F16.F32.PACK_AB R12, RZ, R12 ;  /* 0x0000000cff0c723e */ /* 0x000fca00000000ff */
[----:B------:R0:W-:Y:S01]  /*61b0*/  @P2 STG.E.U16 desc[UR36][R6.64+0x22], R12 ;  /* 0x0000220c06002986 */ /* 0x0001e2000c101524 */
[----:B------:R-:W-:Y:S05]  /*61c0*/  @!P3 BRA `(.L_x_177) ;  /* 0x000000000004b947 */ /* 0x000fea0003800000 */
[----:B------:R2:W5:Y:S02]  /*61d0*/  LDG.E.LTC128B.U16 R154, desc[UR36][R10.64+0x20] ;  /* 0x000020240a9a7981 */ /* 0x000564000c1e1520 */
.L_x_177:
[----:B------:R-:W-:Y:S05]  /*61e0*/  BSYNC B1 ;  /* 0x0000000000017941 */ /* 0x000fea0003800000 */
.L_x_176:
        /* <DEDUP_REMOVED lines=9> */
.L_x_179:
[----:B------:R-:W-:Y:S05]  /*6280*/  BSYNC B1 ;  /* 0x0000000000017941 */ /* 0x000fea0003800000 */
.L_x_178:
[----:B0----5:R-:W-:Y:S01]  /*6290*/  HADD2.F32 R3, -RZ, R154.H0_H0 ;  /* 0x2000009aff037230 */ /* 0x021fe20000004100 */
        /* <DEDUP_REMOVED lines=8> */
.L_x_181:
[----:B------:R-:W-:Y:S05]  /*6320*/  BSYNC B1 ;  /* 0x0000000000017941 */ /* 0x000fea0003800000 */
.L_x_180:
        /* <DEDUP_REMOVED lines=9> */
.L_x_183:
[----:B------:R-:W-:Y:S05]  /*63c0*/  BSYNC B1 ;  /* 0x0000000000017941 */ /* 0x000fea0003800000 */
.L_x_182:
        /* <DEDUP_REMOVED lines=9> */
.L_x_185:
[----:B------:R-:W-:Y:S05]  /*6460*/  BSYNC B1 ;  /* 0x0000000000017941 */ /* 0x000fea0003800000 */
.L_x_184:
        /* <DEDUP_REMOVED lines=9> */
.L_x_187:
[----:B------:R-:W-:Y:S05]  /*6500*/  BSYNC B1 ;  /* 0x0000000000017941 */ /* 0x000fea0003800000 */
.L_x_186:
        /* <DEDUP_REMOVED lines=9> */
.L_x_189:
[----:B------:R-:W-:Y:S05]  /*65a0*/  BSYNC B1 ;  /* 0x0000000000017941 */ /* 0x000fea0003800000 */
.L_x_188:
        /* <DEDUP_REMOVED lines=9> */
.L_x_191:
[----:B------:R-:W-:Y:S05]  /*6640*/  BSYNC B1 ;  /* 0x0000000000017941 */ /* 0x000fea0003800000 */
.L_x_190:
        /* <DEDUP_REMOVED lines=9> */
.L_x_193:
[----:B------:R-:W-:Y:S05]  /*66e0*/  BSYNC B1 ;  /* 0x0000000000017941 */ /* 0x000fea0003800000 */
.L_x_192:
        /* <DEDUP_REMOVED lines=9> */
.L_x_195:
[----:B------:R-:W-:Y:S05]  /*6780*/  BSYNC B1 ;  /* 0x0000000000017941 */ /* 0x000fea0003800000 */
.L_x_194:
        /* <DEDUP_REMOVED lines=9> */
.L_x_197:
[----:B------:R-:W-:Y:S05]  /*6820*/  BSYNC B1 ;  /* 0x0000000000017941 */ /* 0x000fea0003800000 */
.L_x_196:
        /* <DEDUP_REMOVED lines=9> */
.L_x_199:
[----:B------:R-:W-:Y:S05]  /*68c0*/  BSYNC B1 ;  /* 0x0000000000017941 */ /* 0x000fea0003800000 */
.L_x_198:
        /* <DEDUP_REMOVED lines=9> */
.L_x_201:
[----:B------:R-:W-:Y:S05]  /*6960*/  BSYNC B1 ;  /* 0x0000000000017941 */ /* 0x000fea0003800000 */
.L_x_200:
        /* <DEDUP_REMOVED lines=9> */
.L_x_203:
[----:B------:R-:W-:Y:S05]  /*6a00*/  BSYNC B1 ;  /* 0x0000000000017941 */ /* 0x000fea0003800000 */
.L_x_202:
        /* <DEDUP_REMOVED lines=9> */
.L_x_205:
[----:B------:R-:W-:Y:S05]  /*6aa0*/  BSYNC B1 ;  /* 0x0000000000017941 */ /* 0x000fea0003800000 */
.L_x_204:
        /* <DEDUP_REMOVED lines=9> */
.L_x_207:
[----:B------:R-:W-:Y:S05]  /*6b40*/  BSYNC B1 ;  /* 0x0000000000017941 */ /* 0x000fea0003800000 */
.L_x_206:
        /* <DEDUP_REMOVED lines=9> */
.L_x_209:
[----:B------:R-:W-:Y:S05]  /*6be0*/  BSYNC B1 ;  /* 0x0000000000017941 */ /* 0x000fea0003800000 */
.L_x_208:
        /* <DEDUP_REMOVED lines=9> */
.L_x_211:
[----:B------:R-:W-:Y:S05]  /*6c80*/  BSYNC B1 ;  /* 0x0000000000017941 */ /* 0x000fea0003800000 */
.L_x_210:
        /* <DEDUP_REMOVED lines=9> */
.L_x_213:
[----:B------:R-:W-:Y:S05]  /*6d20*/  BSYNC B1 ;  /* 0x0000000000017941 */ /* 0x000fea0003800000 */
.L_x_212:
        /* <DEDUP_REMOVED lines=9> */
.L_x_215:
[----:B------:R-:W-:Y:S05]  /*6dc0*/  BSYNC B1 ;  /* 0x0000000000017941 */ /* 0x000fea0003800000 */
.L_x_214:
        /* <DEDUP_REMOVED lines=9> */
.L_x_217:
[----:B------:R-:W-:Y:S05]  /*6e60*/  BSYNC B1 ;  /* 0x0000000000017941 */ /* 0x000fea0003800000 */
.L_x_216:
        /* <DEDUP_REMOVED lines=9> */
.L_x_219:
[----:B------:R-:W-:Y:S05]  /*6f00*/  BSYNC B1 ;  /* 0x0000000000017941 */ /* 0x000fea0003800000 */
.L_x_218:
        /* <DEDUP_REMOVED lines=9> */
.L_x_221:
[----:B------:R-:W-:Y:S05]  /*6fa0*/  BSYNC B1 ;  /* 0x0000000000017941 */ /* 0x000fea0003800000 */
.L_x_220:
        /* <DEDUP_REMOVED lines=9> */
.L_x_223:
[----:B------:R-:W-:Y:S05]  /*7040*/  BSYNC B1 ;  /* 0x0000000000017941 */ /* 0x000fea0003800000 */
.L_x_222:
        /* <DEDUP_REMOVED lines=9> */
.L_x_225:
[----:B------:R-:W-:Y:S05]  /*70e0*/  BSYNC B1 ;  /* 0x0000000000017941 */ /* 0x000fea0003800000 */
.L_x_224:
        /* <DEDUP_REMOVED lines=9> */
.L_x_227:
[----:B------:R-:W-:Y:S05]  /*7180*/  BSYNC B1 ;  /* 0x0000000000017941 */ /* 0x000fea0003800000 */
.L_x_226:
        /* <DEDUP_REMOVED lines=9> */
.L_x_229:
[----:B------:R-:W-:Y:S05]  /*7220*/  BSYNC B1 ;  /* 0x0000000000017941 */ /* 0x000fea0003800000 */
.L_x_228:
        /* <DEDUP_REMOVED lines=9> */
.L_x_231:
[----:B------:R-:W-:Y:S05]  /*72c0*/  BSYNC B1 ;  /* 0x0000000000017941 */ /* 0x000fea0003800000 */
.L_x_230:
        /* <DEDUP_REMOVED lines=9> */
.L_x_233:
[----:B------:R-:W-:Y:S05]  /*7360*/  BSYNC B1 ;  /* 0x0000000000017941 */ /* 0x000fea0003800000 */
.L_x_232:
        /* <DEDUP_REMOVED lines=9> */
.L_x_235:
[----:B------:R-:W-:Y:S05]  /*7400*/  BSYNC B1 ;  /* 0x0000000000017941 */ /* 0x000fea0003800000 */
.L_x_234:
        /* <DEDUP_REMOVED lines=9> */
.L_x_237:
[----:B------:R-:W-:Y:S05]  /*74a0*/  BSYNC B1 ;  /* 0x0000000000017941 */ /* 0x000fea0003800000 */
.L_x_236:
        /* <DEDUP_REMOVED lines=9> */
.L_x_239:
[----:B------:R-:W-:Y:S05]  /*7540*/  BSYNC B1 ;  /* 0x0000000000017941 */ /* 0x000fea0003800000 */
.L_x_238:
        /* <DEDUP_REMOVED lines=9> */
.L_x_241:
[----:B------:R-:W-:Y:S05]  /*75e0*/  BSYNC B1 ;  /* 0x0000000000017941 */ /* 0x000fea0003800000 */
.L_x_240:
        /* <DEDUP_REMOVED lines=9> */
.L_x_243:
[----:B------:R-:W-:Y:S05]  /*7680*/  BSYNC B1 ;  /* 0x0000000000017941 */ /* 0x000fea0003800000 */
.L_x_242:
        /* <DEDUP_REMOVED lines=9> */
.L_x_245:
[----:B------:R-:W-:Y:S05]  /*7720*/  BSYNC B1 ;  /* 0x0000000000017941 */ /* 0x000fea0003800000 */
.L_x_244:
        /* <DEDUP_REMOVED lines=9> */
.L_x_247:
[----:B------:R-:W-:Y:S05]  /*77c0*/  BSYNC B1 ;  /* 0x0000000000017941 */ /* 0x000fea0003800000 */
.L_x_246:
        /* <DEDUP_REMOVED lines=9> */
.L_x_249:
[----:B------:R-:W-:Y:S05]  /*7860*/  BSYNC B1 ;  /* 0x0000000000017941 */ /* 0x000fea0003800000 */
.L_x_248:
        /* <DEDUP_REMOVED lines=9> */
.L_x_251:
[----:B------:R-:W-:Y:S05]  /*7900*/  BSYNC B1 ;  /* 0x0000000000017941 */ /* 0x000fea0003800000 */
.L_x_250:
        /* <DEDUP_REMOVED lines=9> */
.L_x_253:
[----:B------:R-:W-:Y:S05]  /*79a0*/  BSYNC B1 ;  /* 0x0000000000017941 */ /* 0x000fea0003800000 */
.L_x_252:
        /* <DEDUP_REMOVED lines=9> */
.L_x_255:
[----:B------:R-:W-:Y:S05]  /*7a40*/  BSYNC B1 ;  /* 0x0000000000017941 */ /* 0x000fea0003800000 */
.L_x_254:
        /* <DEDUP_REMOVED lines=9> */
.L_x_257:
[----:B------:R-:W-:Y:S05]  /*7ae0*/  BSYNC B1 ;  /* 0x0000000000017941 */ /* 0x000fea0003800000 */
.L_x_256:
        /* <DEDUP_REMOVED lines=9> */
.L_x_259:
[----:B------:R-:W-:Y:S05]  /*7b80*/  BSYNC B1 ;  /* 0x0000000000017941 */ /* 0x000fea0003800000 */
.L_x_258:
        /* <DEDUP_REMOVED lines=9> */
.L_x_261:
[----:B------:R-:W-:Y:S05]  /*7c20*/  BSYNC B1 ;  /* 0x0000000000017941 */ /* 0x000fea0003800000 */
.L_x_260:
        /* <DEDUP_REMOVED lines=9> */
.L_x_263:
[----:B------:R-:W-:Y:S05]  /*7cc0*/  BSYNC B1 ;  /* 0x0000000000017941 */ /* 0x000fea0003800000 */
.L_x_262:
        /* <DEDUP_REMOVED lines=9> */
.L_x_265:
[----:B------:R-:W-:Y:S05]  /*7d60*/  BSYNC B1 ;  /* 0x0000000000017941 */ /* 0x000fea0003800000 */
.L_x_264:
        /* <DEDUP_REMOVED lines=9> */
.L_x_267:
[----:B------:R-:W-:Y:S05]  /*7e00*/  BSYNC B1 ;  /* 0x0000000000017941 */ /* 0x000fea0003800000 */
.L_x_266:
        /* <DEDUP_REMOVED lines=9> */
.L_x_269:
[----:B------:R-:W-:Y:S05]  /*7ea0*/  BSYNC B1 ;  /* 0x0000000000017941 */ /* 0x000fea0003800000 */
.L_x_268:
        /* <DEDUP_REMOVED lines=9> */
.L_x_271:
[----:B------:R-:W-:Y:S05]  /*7f40*/  BSYNC B1 ;  /* 0x0000000000017941 */ /* 0x000fea0003800000 */
.L_x_270:
        /* <DEDUP_REMOVED lines=9> */
.L_x_273:
[----:B------:R-:W-:Y:S05]  /*7fe0*/  BSYNC B1 ;  /* 0x0000000000017941 */ /* 0x000fea0003800000 */
.L_x_272:
        /* <DEDUP_REMOVED lines=9> */
.L_x_275:
[----:B------:R-:W-:Y:S05]  /*8080*/  BSYNC B1 ;  /* 0x0000000000017941 */ /* 0x000fea0003800000 */
.L_x_274:
        /* <DEDUP_REMOVED lines=9> */
.L_x_277:
[----:B------:R-:W-:Y:S05]  /*8120*/  BSYNC B1 ;  /* 0x0000000000017941 */ /* 0x000fea0003800000 */
.L_x_276:
        /* <DEDUP_REMOVED lines=9> */
.L_x_279:
[----:B------:R-:W-:Y:S05]  /*81c0*/  BSYNC B1 ;  /* 0x0000000000017941 */ /* 0x000fea0003800000 */
.L_x_278:
[----:B0----5:R-:W-:Y:S01]  /*81d0*/  HADD2.F32 R3, -RZ, R154.H0_H0 ;  /* 0x2000009aff037230 */ /* 0x021fe20000004100 */
[----:B------:R-:W-:Y:S01]  /*81e0*/  ISETP.GT.AND P2, PT, R0, 0x78, P1 ;  /* 0x000000780000780c */ /* 0x000fe20000f44270 */
[----:B------:R-:W-:Y:S03]  /*81f0*/  BSSY B1, `(.L_x_280) ;  /* 0x0000007000017945 */ /* 0x000fe60003800000 */
[----:B-1----:R-:W-:-:S04]  /*8200*/  FMUL R4, R3, R156 ;  /* 0x0000009c03047220 */ /* 0x002fc80000400000 */
[----:B------:R-:W-:-:S05]  /*8210*/  FFMA R4, R85, R155, R4 ;  /* 0x0000009b55047223 */ /* 0x000fca0000000004 */
[----:B------:R-:W-:-:S05]  /*8220*/  F2FP.F16.F32.PACK_AB R4, RZ, R4 ;  /* 0x00000004ff04723e */ /* 0x000fca00000000ff */
[----:B------:R0:W-:Y:S01]  /*8230*/  @P0 STG.E.U16 desc[UR36][R6.64+0xf2], R4 ;  /* 0x0000f20406000986 */ /* 0x0001e2000c101524 */
[----:B------:R-:W-:Y:S05]  /*8240*/  @!P2 BRA `(.L_x_281) ;  /* 0x000000000004a947 */ /* 0x000fea0003800000 */
[----:B------:R1:W5:Y:S02]  /*8250*/  LDG.E.LTC128B.U16 R154, desc[UR36][R10.64+0xf0] ;  /* 0x0000f0240a9a7981 */ /* 0x000364000c1e1520 */
.L_x_281:
[----:B------:R-:W-:Y:S05]  /*8260*/  BSYNC B1 ;  /* 0x0000000000017941 */ /* 0x000fea0003800000 */
.L_x_280:
[----:B-----5:R-:W-:Y:S01]  /*8270*/  HADD2.F32 R3, -RZ, R154.H0_H0 ;  /* 0x2000009aff037230 */ /* 0x020fe20000004100 */
[----:B------:R-:W-:Y:S01]  /*8280*/  ISETP.GT.AND P1, PT, R0, 0x79, P1 ;  /* 0x000000790000780c */ /* 0x000fe20000f24270 */
[----:B0-----:R-:W-:Y:S01]  /*8290*/  @P2 IMAD.MOV.U32 R4, RZ, RZ, R8 ;  /* 0x000000ffff042224 */ /* 0x001fe200078e0008 */
[----:B------:R-:W-:Y:S01]  /*82a0*/  BSSY B1, `(.L_x_282) ;  /* 0x0000008000017945 */ /* 0x000fe20003800000 */
[----:B------:R-:W-:Y:S02]  /*82b0*/  @P2 IMAD.MOV.U32 R5, RZ, RZ, R9 ;  /* 0x000000ffff052224 */ /* 0x000fe400078e0009 */
[----:B------:R-:W-:-:S04]  /*82c0*/  FMUL R3, R3, R156 ;  /* 0x0000009c03037220 */ /* 0x000fc80000400000 */
[----:B------:R-:W-:-:S05]  /*82d0*/  FFMA R3, R86, R155, R3 ;  /* 0x0000009b56037223 */ /* 0x000fca0000000003 */
[----:B------:R-:W-:-:S05]  /*82e0*/  F2FP.F16.F32.PACK_AB R3, RZ, R3 ;  /* 0x00000003ff03723e */ /* 0x000fca00000000ff */
[----:B------:R0:W-:Y:S01]  /*82f0*/  @P2 STG.E.U16 desc[UR36][R4.64+0xf0], R3 ;  /* 0x0000f00304002986 */ /* 0x0001e2000c101524 */
[----:B------:R-:W-:Y:S05]  /*8300*/  @!P1 BRA `(.L_x_283) ;  /* 0x0000000000049947 */ /* 0x000fea0003800000 */
[----:B------:R0:W5:Y:S02]  /*8310*/  LDG.E.LTC128B.U16 R154, desc[UR36][R10.64+0xf2] ;  /* 0x0000f2240a9a7981 */ /* 0x000164000c1e1520 */
.L_x_283:
[----:B------:R-:W-:Y:S05]  /*8320*/  BSYNC B1 ;  /* 0x0000000000017941 */ /* 0x000fea0003800000 */
.L_x_282:
[----:B------:R-:W-:Y:S05]  /*8330*/  @!P1 BRA `(.L_x_284) ;  /* 0x00000024004c9947 */ /* 0x000fea0003800000 */
[----:B0----5:R-:W-:-:S05]  /*8340*/  HADD2.F32 R3, -RZ, R154.H0_H0 ;  /* 0x2000009aff037230 */ /* 0x021fca0000004100 */
[----:B------:R-:W-:-:S04]  /*8350*/  FMUL R0, R3, R156 ;  /* 0x0000009c03007220 */ /* 0x000fc80000400000 */
[----:B------:R-:W-:-:S05]  /*8360*/  FFMA R0, R87, R155, R0 ;  /* 0x0000009b57007223 */ /* 0x000fca0000000000 */
[----:B------:R-:W-:-:S05]  /*8370*/  F2FP.F16.F32.PACK_AB R0, RZ, R0 ;  /* 0x00000000ff00723e */ /* 0x000fca00000000ff */
[----:B------:R0:W-:Y:S01]  /*8380*/  STG.E.U16 desc[UR36][R8.64+0xf2], R0 ;  /* 0x0000f20008007986 */ /* 0x0001e2000c101524 */
[----:B------:R-:W-:Y:S05]  /*8390*/  BRA `(.L_x_284) ;  /* 0x0000002400347947 */ /* 0x000fea0003800000 */
.L_x_33:
[----:B------:R-:W-:Y:S01]  /*83a0*/  ULDC.64 UR4, c[0x0][0x5c0] ;  /* 0x0001700000047ab9 */ /* 0x000fe20000000a00 */
[-C--:B------:R-:W-:Y:S01]  /*83b0*/  FMUL R88, R88, R155.reuse ;  /* 0x0000009b58587220 */ /* 0x080fe20000400000 */
[----:B------:R-:W-:Y:S01]  /*83c0*/  LEA R6, P0, R168, UR4, 0x1 ;  /* 0x00000004a8067c11 */ /* 0x000fe2000f8008ff */
[----:B------:R-:W-:Y:S01]  /*83d0*/  IMAD.SHL.U32 R11, R4, 0x10, RZ ;  /* 0x00000010040b7824 */ /* 0x000fe200078e00ff */
[----:B------:R-:W-:Y:S01]  /*83e0*/  ISETP.GT.AND P2, PT, R0, 0x1, P3 ;  /* 0x000000010000780c */ /* 0x000fe20001f44270 */
[-C--:B------:R-:W-:Y:S01]  /*83f0*/  FMUL R89, R89, R155.reuse ;  /* 0x0000009b59597220 */ /* 0x080fe20000400000 */
[----:B------:R-:W-:Y:S01]  /*8400*/  LEA.HI.X R7, R168, UR5, R167, 0x1, P0 ;  /* 0x00000005a8077c11 */ /* 0x000fe200080f0ca7 */
[-C--:B------:R-:W-:Y:S01]  /*8410*/  FMUL R90, R90, R155.reuse ;  /* 0x0000009b5a5a7220 */ /* 0x080fe20000400000 */
[----:B------:R-:W-:Y:S01]  /*8420*/  ISETP.GT.AND P0, PT, R3, 0x8, PT ;  /* 0x000000080300780c */ /* 0x000fe20003f04270 */
[-C--:B------:R-:W-:Y:S01]  /*8430*/  FMUL R91, R91, R155.reuse ;  /* 0x0000009b5b5b7220 */ /* 0x080fe20000400000 */
[----:B------:R-:W-:Y:S01]  /*8440*/  F2FP.F16.F32.PACK_AB R88, RZ, R88 ;  /* 0x00000058ff58723e */ /* 0x000fe200000000ff */
[-C--:B------:R-:W-:Y:S01]  /*8450*/  FMUL R92, R92, R155.reuse ;  /* 0x0000009b5c5c7220 */ /* 0x080fe20000400000 */
[----:B------:R-:W-:Y:S01]  /*8460*/  ISETP.GT.AND P4, PT, R0, RZ, P0 ;  /* 0x000000ff0000720c */ /* 0x000fe20000784270 */
[-C--:B------:R-:W-:Y:S01]  /*8470*/  FMUL R93, R93, R155.reuse ;  /* 0x0000009b5d5d7220 */ /* 0x080fe20000400000 */
[----:B------:R-:W-:Y:S01]  /*8480*/  SHF.L.U64.HI R9, R4, 0x4, R5 ;  /* 0x0000000404097819 */ /* 0x000fe20000010205 */
[----:B------:R-:W-:Y:S01]  /*8490*/  @P1 STG.E.U16 desc[UR36][R6.64], R88 ;  /* 0x0000005806001986 */ /* 0x000fe2000c101524 */
[----:B------:R-:W-:Y:S01]  /*84a0*/  IADD3 R12, P5, R11, R6, RZ ;  /* 0x000000060b0c7210 */ /* 0x000fe20007fbe0ff */
[-C--:B------:R-:W-:Y:S01]  /*84b0*/  FMUL R94, R94, R155.reuse ;  /* 0x0000009b5e5e7220 */ /* 0x080fe20000400000 */
[----:B------:R-:W-:Y:S01]  /*84c0*/  ISETP.GT.AND P1, PT, R0, 0x1, P0 ;  /* 0x000000010000780c */ /* 0x000fe20000724270 */
[----:B------:R-:W-:Y:S01]  /*84d0*/  FMUL R95, R95, R155 ;  /* 0x0000009b5f5f7220 */ /* 0x000fe20000400000 */
[----:B------:R-:W-:Y:S01]  /*84e0*/  F2FP.F16.F32.PACK_AB R89, RZ, R89 ;  /* 0x00000059ff59723e */ /* 0x000fe200000000ff */
[----:B------:R-:W-:Y:S01]  /*84f0*/  IMAD.X R13, R9, 0x1, R7, P5 ;  /* 0x00000001090d7824 */ /* 0x000fe200028e0607 */
[----:B------:R-:W-:Y:S01]  /*8500*/  F2FP.F16.F32.PACK_AB R90, RZ, R90 ;  /* 0x0000005aff5a723e */ /* 0x000fe200000000ff */
[----:B------:R-:W-:Y:S01]  /*8510*/  FMUL R96, R96, R155 ;  /* 0x0000009b60607220 */ /* 0x000fe20000400000 */
[----:B------:R-:W-:Y:S01]  /*8520*/  F2FP.F16.F32.PACK_AB R91, RZ, R91 ;  /* 0x0000005bff5b723e */ /* 0x000fe200000000ff */
[----:B------:R-:W-:Y:S01]  /*8530*/  @P2 STG.E.U16 desc[UR36][R6.64+0x2], R89 ;  /* 0x0000025906002986 */ /* 0x000fe2000c101524 */
[C---:B------:R-:W-:Y:S01]  /*8540*/  ISETP.GT.AND P5, PT, R0.reuse, 0x9, P3 ;  /* 0x000000090000780c */ /* 0x040fe20001fa4270 */
[-C--:B------:R-:W-:Y:S01]  /*8550*/  FMUL R97, R97, R155.reuse ;  /* 0x0000009b61617220 */ /* 0x080fe20000400000 */
[C---:B------:R-:W-:Y:S01]  /*8560*/  ISETP.GT.AND P2, PT, R0.reuse, 0x8, P0 ;  /* 0x000000080000780c */ /* 0x040fe20000744270 */
[----:B------:R-:W-:Y:S01]  /*8570*/  @P4 STG.E.U16 desc[UR36][R12.64], R90 ;  /* 0x0000005a0c004986 */ /* 0x000fe2000c101524 */
[----:B------:R-:W-:Y:S01]  /*8580*/  ISETP.GT.AND P4, PT, R0, 0x8, P3 ;  /* 0x000000080000780c */ /* 0x000fe20001f84270 */
[-C--:B------:R-:W-:Y:S01]  /*8590*/  FMUL R98, R98, R155.reuse ;  /* 0x0000009b62627220 */ /* 0x080fe20000400000 */
[----:B------:R-:W-:Y:S01]  /*85a0*/  F2FP.F16.F32.PACK_AB R92, RZ, R92 ;  /* 0x0000005cff5c723e */ /* 0x000fe200000000ff */
[----:B------:R-:W-:Y:S01]  /*85b0*/  @P1 STG.E.U16 desc[UR36][R12.64+0x2], R91 ;  /* 0x0000025b0c001986 */ /* 0x000fe2000c101524 */
[----:B------:R-:W-:Y:S01]  /*85c0*/  ISETP.GT.AND P1, PT, R0, 0x9, P0 ;  /* 0x000000090000780c */ /* 0x000fe20000724270 */
[----:B------:R-:W-:Y:S01]  /*85d0*/  FMUL R99, R99, R155 ;  /* 0x0000009b63637220 */ /* 0x000fe20000400000 */
[----:B------:R-:W-:Y:S01]  /*85e0*/  F2FP.F16.F32.PACK_AB R93, RZ, R93 ;  /* 0x0000005dff5d723e */ /* 0x000fe200000000ff */
[-C--:B------:R-:W-:Y:S01]  /*85f0*/  FMUL R100, R100, R155.reuse ;  /* 0x0000009b64647220 */ /* 0x080fe20000400000 */
[----:B------:R-:W-:Y:S01]  /*8600*/  F2FP.F16.F32.PACK_AB R94, RZ, R94 ;  /* 0x0000005eff5e723e */ /* 0x000fe200000000ff */
[----:B------:R-:W-:Y:S01]  /*8610*/  FMUL R101, R101, R155 ;  /* 0x0000009b65657220 */ /* 0x000fe20000400000 */
[----:B------:R-:W-:Y:S01]  /*8620*/  F2FP.F16.F32.PACK_AB R95, RZ, R95 ;  /* 0x0000005fff5f723e */ /* 0x000fe200000000ff */
[-C--:B------:R-:W-:Y:S01]  /*8630*/  FMUL R102, R102, R155.reuse ;  /* 0x0000009b66667220 */ /* 0x080fe20000400000 */
[----:B------:R-:W-:Y:S01]  /*8640*/  F2FP.F16.F32.PACK_AB R96, RZ, R96 ;  /* 0x00000060ff60723e */ /* 0x000fe200000000ff */
[----:B------:R-:W-:Y:S01]  /*8650*/  @P4 STG.E.U16 desc[UR36][R6.64+0x10], R92 ;  /* 0x0000105c06004986 */ /* 0x000fe2000c101524 */
[C---:B------:R-:W-:Y:S01]  /*8660*/  ISETP.GT.AND P4, PT, R0.reuse, 0x10, P3 ;  /* 0x000000100000780c */ /* 0x040fe20001f84270 */
[----:B------:R-:W-:Y:S01]  /*8670*/  FMUL R103, R103, R155 ;  /* 0x0000009b67677220 */ /* 0x000fe20000400000 */
[----:B------:R-:W-:Y:S01]  /*8680*/  F2FP.F16.F32.PACK_AB R97, RZ, R97 ;  /* 0x00000061ff61723e */ /* 0x000fe200000000ff */
[----:B------:R-:W-:Y:S01]  /*8690*/  @P5 STG.E.U16 desc[UR36][R6.64+0x12], R93 ;  /* 0x0000125d06005986 */ /* 0x000fe2000c101524 */
[----:B------:R-:W-:Y:S01]  /*86a0*/  ISETP.GT.AND P5, PT, R0, 0x11, P0 ;  /* 0x000000110000780c */ /* 0x000fe200007a4270 */
        /* <DEDUP_REMOVED lines=74> */
[----:B------:R-:W-:Y:S01]  /*8b50*/  FMUL R125, R125, R155 ;  /* 0x0000009b7d7d7220 */ /* 0x000fe20000400000 */
[----:B------:R-:W-:Y:S01]  /*8b60*/  F2FP.F16.F32.PACK_AB R119, RZ, R119 ;  /* 0x00000077ff77723e */ /* 0x000fe200000000ff */
[-C--:B------:R-:W-:Y:S01]  /*8b70*/  FMUL R126, R126, R155.reuse ;  /* 0x0000009b7e7e7220 */ /* 0x080fe20000400000 */
[----:B------:R-:W-:Y:S01]  /*8b80*/  F2FP.F16.F32.PACK_AB R120, RZ, R120 ;  /* 0x00000078ff78723e */ /* 0x000fe200000000ff */
        /* <DEDUP_REMOVED lines=66> */
[----:B------:R-:W-:Y:S01]  /*8fb0*/  IMAD.SHL.U32 R23, R4, 0x100, RZ ;  /* 0x0000010004177824 */ /* 0x000fe200078e00ff */
[----:B------:R-:W-:Y:S01]  /*8fc0*/  F2FP.F16.F32.PACK_AB R140, RZ, R140 ;  /* 0x0000008cff8c723e */ /* 0x000fe200000000ff */
[----:B------:R-:W-:Y:S01]  /*8fd0*/  @P1 STG.E.U16 desc[UR36][R6.64+0x90], R124 ;  /* 0x0000907c06001986 */ /* 0x000fe2000c101524 */
[----:B------:R-:W-:Y:S01]  /*8fe0*/  ISETP.GT.AND P1, PT, R0, 0x50, P3 ;  /* 0x000000500000780c */ /* 0x000fe20001f24270 */
[----:B------:R-:W-:Y:S01]  /*8ff0*/  FMUL R146, R146, R155 ;  /* 0x0000009b92927220 */ /* 0x000fe20000400000 */
[----:B------:R-:W-:Y:S01]  /*9000*/  F2FP.F16.F32.PACK_AB R141, RZ, R141 ;  /* 0x0000008dff8d723e */ /* 0x000fe200000000ff */
[----:B------:R-:W-:Y:S01]  /*9010*/  @P2 STG.E.U16 desc[UR36][R6.64+0x92], R125 ;  /* 0x0000927d06002986 */ /* 0x000fe2000c101524 */
[C---:B------:R-:W-:Y:S01]  /*9020*/  ISETP.GT.AND P2, PT, R0.reuse, 0x51, P3 ;  /* 0x000000510000780c */ /* 0x040fe20001f44270 */
[-C--:B------:R-:W-:Y:S01]  /*9030*/  FMUL R147, R147, R155.reuse ;  /* 0x0000009b93937220 */ /* 0x080fe20000400000 */
        /* <DEDUP_REMOVED lines=11> */
[-C--:B------:R-:W-:Y:S01]  /*90f0*/  FMUL R150, R150, R155.reuse ;  /* 0x0000009b96967220 */ /* 0x080fe20000400000 */
[----:B------:R-:W-:Y:S01]  /*9100*/  SHF.L.U64.HI R21, R4, 0x8, R5 ;  /* 0x0000000804157819 */ /* 0x000fe20000010205 */
[----:B------:R-:W-:Y:S01]  /*9110*/  @P2 STG.E.U16 desc[UR36][R6.64+0xa2], R129 ;  /* 0x0000a28106002986 */ /* 0x000fe2000c101524 */
[C---:B------:R-:W-:Y:S01]  /*9120*/  ISETP.GT.AND P2, PT, R0.reuse, 0x59, P3 ;  /* 0x000000590000780c */ /* 0x040fe20001f44270 */
        /* <DEDUP_REMOVED lines=58> */
[----:B------:R-:W-:Y:S01]  /*94d0*/  @P2 STG.E.U16 desc[UR36][R12.64+0xd0], R142 ;  /* 0x0000d08e0c002986 */ /* 0x000fe2000c101524 */
[----:B------:R-:W-:Y:S01]  /*94e0*/  F2FP.F16.F32.PACK_AB R34, RZ, R34 ;  /* 0x00000022ff22723e */ /* 0x000fe200000000ff */
[----:B------:R-:W-:Y:S01]  /*94f0*/  FMUL R40, R40, R155 ;  /* 0x0000009b28287220 */ /* 0x000fe20000400000 */
[----:B------:R-:W-:Y:S01]  /*9500*/  F2FP.F16.F32.PACK_AB R35, RZ, R35 ;  /* 0x00000023ff23723e */ /* 0x000fe200000000ff */
        /* <DEDUP_REMOVED lines=8> */
[----:B------:R-:W-:Y:S01]  /*9590*/  @P1 IMAD.MOV.U32 R4, RZ, RZ, R6 ;  /* 0x000000ffff041224 */ /* 0x000fe200078e0006 */
[----:B------:R-:W-:Y:S01]  /*95a0*/  F2FP.F16.F32.PACK_AB R38, RZ, R38 ;  /* 0x00000026ff26723e */ /* 0x000fe200000000ff */
[----:B------:R-:W-:Y:S01]  /*95b0*/  @P1 IMAD.MOV.U32 R5, RZ, RZ, R7 ;  /* 0x000000ffff051224 */ /* 0x000fe200078e0007 */
[----:B------:R-:W-:Y:S01]  /*95c0*/  F2FP.F16.F32.PACK_AB R39, RZ, R39 ;  /* 0x00000027ff27723e */ /* 0x000fe200000000ff */
[-C--:B------:R-:W-:Y:S01]  /*95d0*/  FMUL R43, R43, R155.reuse ;  /* 0x0000009b2b2b7220 */ /* 0x080fe20000400000 */
[----:B------:R-:W-:Y:S01]  /*95e0*/  F2FP.F16.F32.PACK_AB R40, RZ, R40 ;  /* 0x00000028ff28723e */ /* 0x000fe200000000ff */
[-C--:B------:R-:W-:Y:S01]  /*95f0*/  FMUL R44, R44, R155.reuse ;  /* 0x0000009b2c2c7220 */ /* 0x080fe20000400000 */
[----:B------:R0:W-:Y:S01]  /*9600*/  @P1 STG.E.U16 desc[UR36][R4.64+0xe2], R145 ;  /* 0x0000e29104001986 */ /* 0x0001e2000c101524 */
[----:B------:R-:W-:Y:S01]  /*9610*/  IADD3 R14, P1, P2, R11, R6, R23 ;  /* 0x000000060b0e7210 */ /* 0x000fe20007a3e017 */
[----:B------:R-:W-:Y:S01]  /*9620*/  FMUL R45, R45, R155 ;  /* 0x0000009b2d2d7220 */ /* 0x000fe20000400000 */
[----:B------:R-:W-:Y:S01]  /*9630*/  F2FP.F16.F32.PACK_AB R41, RZ, R41 ;  /* 0x00000029ff29723e */ /* 0x000fe200000000ff */
[----:B------:R-:W-:Y:S01]  /*9640*/  FMUL R46, R46, R155 ;  /* 0x0000009b2e2e7220 */ /* 0x000fe20000400000 */
[----:B------:R-:W-:Y:S01]  /*9650*/  IADD3.X R15, R9, R7, R21, P1, P2 ;  /* 0x00000007090f7210 */ /* 0x000fe20000fe4415 */
[-C--:B------:R-:W-:Y:S01]  /*9660*/  FMUL R47, R47, R155.reuse ;  /* 0x0000009b2f2f7220 */ /* 0x080fe20000400000 */
[C---:B------:R-:W-:Y:S01]  /*9670*/  ISETP.GT.AND P1, PT, R3.reuse, 0x80, PT ;  /* 0x000000800300780c */ /* 0x040fe20003f24270 */
[-C--:B------:R-:W-:Y:S01]  /*9680*/  FMUL R48, R48, R155.reuse ;  /* 0x0000009b30307220 */ /* 0x080fe20000400000 */
[----:B------:R-:W-:Y:S01]  /*9690*/  ISETP.GT.AND P2, PT, R3, 0x88, PT ;  /* 0x000000880300780c */ /* 0x000fe20003f44270 */
[----:B------:R-:W-:Y:S01]  /*96a0*/  FMUL R49, R49, R155 ;  /* 0x0000009b31317220 */ /* 0x000fe20000400000 */
[----:B------:R-:W-:Y:S01]  /*96b0*/  F2FP.F16.F32.PACK_AB R42, RZ, R42 ;  /* 0x0000002aff2a723e */ /* 0x000fe200000000ff */
[----:B0-----:R-:W-:Y:S01]  /*96c0*/  @P5 IMAD.MOV.U32 R4, RZ, RZ, R12 ;  /* 0x000000ffff045224 */ /* 0x001fe200078e000c */
[----:B------:R-:W-:Y:S01]  /*96d0*/  F2FP.F16.F32.PACK_AB R43, RZ, R43 ;  /* 0x0000002bff2b723e */ /* 0x000fe200000000ff */
[----:B------:R-:W-:Y:S01]  /*96e0*/  @P5 IMAD.MOV.U32 R5, RZ, RZ, R13 ;  /* 0x000000ffff055224 */ /* 0x000fe200078e000d */
[----:B------:R-:W-:Y:S01]  /*96f0*/  F2FP.F16.F32.PACK_AB R44, RZ, R44 ;  /* 0x0000002cff2c723e */ /* 0x000fe200000000ff */
[----:B------:R-:W-:Y:S01]  /*9700*/  FMUL R50, R50, R155 ;  /* 0x0000009b32327220 */ /* 0x000fe20000400000 */
[----:B------:R-:W-:Y:S01]  /*9710*/  F2FP.F16.F32.PACK_AB R45, RZ, R45 ;  /* 0x0000002dff2d723e */ /* 0x000fe200000000ff */
[-C--:B------:R-:W-:Y:S01]  /*9720*/  FMUL R51, R51, R155.reuse ;  /* 0x0000009b33337220 */ /* 0x080fe20000400000 */
[----:B------:R0:W-:Y:S01]  /*9730*/  @P5 STG.E.U16 desc[UR36][R4.64+0xe0], R146 ;  /* 0x0000e09204005986 */ /* 0x0001e2000c101524 */
[----:B------:R-:W-:Y:S01]  /*9740*/  ISETP.GT.AND P5, PT, R0, 0x78, P3 ;  /* 0x000000780000780c */ /* 0x000fe20001fa4270 */
[-C--:B------:R-:W-:Y:S01]  /*9750*/  FMUL R52, R52, R155.reuse ;  /* 0x0000009b34347220 */ /* 0x080fe20000400000 */
[C---:B------:R-:W-:Y:S01]  /*9760*/  ISETP.GT.AND P3, PT, R0.reuse, 0x79, P3 ;  /* 0x000000790000780c */ /* 0x040fe20001f64270 */
[----:B------:R-:W-:Y:S01]  /*9770*/  @P4 STG.E.U16 desc[UR36][R12.64+0xe2], R147 ;  /* 0x0000e2930c004986 */ /* 0x000fe2000c101524 */
[C---:B------:R-:W-:Y:S01]  /*9780*/  ISETP.GT.AND P4, PT, R0.reuse, 0x78, P0 ;  /* 0x000000780000780c */ /* 0x040fe20000784270 */
[-C--:B------:R-:W-:Y:S01]  /*9790*/  FMUL R53, R53, R155.reuse ;  /* 0x0000009b35357220 */ /* 0x080fe20000400000 */
[----:B------:R-:W-:Y:S01]  /*97a0*/  ISETP.GT.AND P0, PT, R0, 0x79, P0 ;  /* 0x000000790000780c */ /* 0x000fe20000704270 */
[-C--:B------:R-:W-:Y:S01]  /*97b0*/  FMUL R54, R54, R155.reuse ;  /* 0x0000009b36367220 */ /* 0x080fe20000400000 */
[----:B------:R-:W-:Y:S01]  /*97c0*/  F2FP.F16.F32.PACK_AB R46, RZ, R46 ;  /* 0x0000002eff2e723e */ /* 0x000fe200000000ff */
[----:B------:R-:W-:Y:S01]  /*97d0*/  FMUL R55, R55, R155 ;  /* 0x0000009b37377220 */ /* 0x000fe20000400000 */
[----:B------:R-:W-:Y:S01]  /*97e0*/  F2FP.F16.F32.PACK_AB R47, RZ, R47 ;  /* 0x0000002fff2f723e */ /* 0x000fe200000000ff */
[-C--:B------:R-:W-:Y:S01]  /*97f0*/  FMUL R56, R56, R155.reuse ;  /* 0x0000009b38387220 */ /* 0x080fe20000400000 */
[----:B------:R-:W-:Y:S01]  /*9800*/  F2FP.F16.F32.PACK_AB R48, RZ, R48 ;  /* 0x00000030ff30723e */ /* 0x000fe200000000ff */
[----:B------:R-:W-:Y:S01]  /*9810*/  @P5 STG.E.U16 desc[UR36][R6.64+0xf0], R148 ;  /* 0x0000f09406005986 */ /* 0x000fe2000c101524 */
[----:B0-----:R-:W-:Y:S01]  /*9820*/  IADD3 R4, P5, R23, R6, RZ ;  /* 0x0000000617047210 */ /* 0x001fe20007fbe0ff */
[----:B------:R-:W-:Y:S01]  /*9830*/  FMUL R57, R57, R155 ;  /* 0x0000009b39397220 */ /* 0x000fe20000400000 */
[----:B------:R-:W-:Y:S01]  /*9840*/  F2FP.F16.F32.PACK_AB R49, RZ, R49 ;  /* 0x00000031ff31723e */ /* 0x000fe200000000ff */
[----:B------:R0:W-:Y:S01]  /*9850*/  @P3 STG.E.U16 desc[UR36][R6.64+0xf2], R149 ;  /* 0x0000f29506003986 */ /* 0x0001e2000c101524 */
[----:B------:R-:W-:Y:S01]  /*9860*/  ISETP.GT.AND P3, PT, R0, RZ, P1 ;  /* 0x000000ff0000720c */ /* 0x000fe20000f64270 */
[----:B------:R-:W-:Y:S01]  /*9870*/  FMUL R58, R58, R155 ;  /* 0x0000009b3a3a7220 */ /* 0x000fe20000400000 */
[----:B------:R-:W-:Y:S01]  /*9880*/  IADD3.X R5, R21, R7, RZ, P5, !PT ;  /* 0x0000000715057210 */ /* 0x000fe20002ffe4ff */
[----:B------:R-:W-:Y:S01]  /*9890*/  @P4 STG.E.U16 desc[UR36][R12.64+0xf0], R150 ;  /* 0x0000f0960c004986 */ /* 0x000fe2000c101524 */
[C---:B------:R-:W-:Y:S01]  /*98a0*/  ISETP.GT.AND P4, PT, R0.reuse, 0x1, P1 ;  /* 0x000000010000780c */ /* 0x040fe20000f84270 */
[-C--:B------:R-:W-:Y:S01]  /*98b0*/  FMUL R59, R59, R155.reuse ;  /* 0x0000009b3b3b7220 */ /* 0x080fe20000400000 */
[C---:B------:R-:W-:Y:S01]  /*98c0*/  ISETP.GT.AND P5, PT, R0.reuse, RZ, P2 ;  /* 0x000000ff0000720c */ /* 0x040fe200017a4270 */
[----:B------:R-:W-:Y:S01]  /*98d0*/  @P0 STG.E.U16 desc[UR36][R12.64+0xf2], R151 ;  /* 0x0000f2970c000986 */ /* 0x000fe2000c101524 */
[----:B------:R-:W-:Y:S01]  /*98e0*/  ISETP.GT.AND P0, PT, R0, 0x1, P2 ;  /* 0x000000010000780c */ /* 0x000fe20001704270 */
[-C--:B------:R-:W-:Y:S01]  /*98f0*/  FMUL R60, R60, R155.reuse ;  /* 0x0000009b3c3c7220 */ /* 0x080fe20000400000 */
[----:B------:R-:W-:Y:S01]  /*9900*/  F2FP.F16.F32.PACK_AB R50, RZ, R50 ;  /* 0x00000032ff32723e */ /* 0x000fe200000000ff */
[----:B------:R-:W-:Y:S01]  /*9910*/  FMUL R61, R61, R155 ;  /* 0x0000009b3d3d7220 */ /* 0x000fe20000400000 */
[----:B------:R-:W-:Y:S01]  /*9920*/  F2FP.F16.F32.PACK_AB R51, RZ, R51 ;  /* 0x00000033ff33723e */ /* 0x000fe200000000ff */
[----:B------:R-:W-:Y:S01]  /*9930*/  @P3 STG.E.U16 desc[UR36][R4.64], R24 ;  /* 0x0000001804003986 */ /* 0x000fe2000c101524 */
[C---:B0-----:R-:W-:Y:S01]  /*9940*/  IADD3 R6, P3, R11.reuse, R4, RZ ;  /* 0x000000040b067210 */ /* 0x041fe20007f7e0ff */
[-C--:B------:R-:W-:Y:S01]  /*9950*/  FMUL R62, R62, R155.reuse ;  /* 0x0000009b3e3e7220 */ /* 0x080fe20000400000 */
[----:B------:R-:W-:Y:S01]  /*9960*/  F2FP.F16.F32.PACK_AB R52, RZ, R52 ;  /* 0x00000034ff34723e */ /* 0x000fe200000000ff */
[----:B------:R-:W-:Y:S01]  /*9970*/  @P4 STG.E.U16 desc[UR36][R4.64+0x2], R25 ;  /* 0x0000021904004986 */ /* 0x000fe2000c101524 */
[----:B------:R-:W-:Y:S01]  /*9980*/  IADD3 R10, P4, R11, R4, RZ ;  /* 0x000000040b0a7210 */ /* 0x000fe20007f9e0ff */
[--C-:B------:R-:W-:Y:S01]  /*9990*/  IMAD.X R7, R9, 0x1, R5.reuse, P3 ;  /* 0x0000000109077824 */ /* 0x100fe200018e0605 */
[C---:B------:R-:W-:Y:S01]  /*99a0*/  ISETP.GT.AND P3, PT, R0.reuse, 0x9, P2 ;  /* 0x000000090000780c */ /* 0x040fe20001764270 */
[----:B------:R-:W-:Y:S01]  /*99b0*/  FMUL R63, R63, R155 ;  /* 0x0000009b3f3f7220 */ /* 0x000fe20000400000 */
[----:B------:R-:W-:Y:S01]  /*99c0*/  F2FP.F16.F32.PACK_AB R53, RZ, R53 ;  /* 0x00000035ff35723e */ /* 0x000fe200000000ff */
[----:B------:R-:W-:Y:S01]  /*99d0*/  IMAD.X R11, R9, 0x1, R5, P4 ;  /* 0x00000001090b7824 */ /* 0x000fe200020e0605 */
[----:B------:R-:W-:Y:S01]  /*99e0*/  ISETP.GT.AND P4, PT, R0, 0x8, P1 ;  /* 0x000000080000780c */ /* 0x000fe20000f84270 */
[-C--:B------:R-:W-:Y:S01]  /*99f0*/  FMUL R64, R64, R155.reuse ;  /* 0x0000009b40407220 */ /* 0x080fe20000400000 */
[----:B------:R-:W-:Y:S01]  /*9a00*/  F2FP.F16.F32.PACK_AB R54, RZ, R54 ;  /* 0x00000036ff36723e */ /* 0x000fe200000000ff */
[-C--:B------:R-:W-:Y:S01]  /*9a10*/  FMUL R65, R65, R155.reuse ;  /* 0x0000009b41417220 */ /* 0x080fe20000400000 */
        /* <DEDUP_REMOVED lines=13> */
[-C--:B------:R-:W-:Y:S01]  /*9af0*/  FMUL R70, R70, R155.reuse ;  /* 0x0000009b46467220 */ /* 0x080fe20000400000 */
[----:B------:R-:W-:Y:S01]  /*9b00*/  @P5 STG.E.U16 desc[UR36][R4.64+0x12], R29 ;  /* 0x0000121d04005986 */ /* 0x000fe2000c101524 */
[C---:B------:R-:W-:Y:S01]  /*9b10*/  ISETP.GT.AND P5, PT, R0.reuse, 0x11, P1 ;  /* 0x000000110000780c */ /* 0x040fe20000fa4270 */
[-C--:B------:R-:W-:Y:S01]  /*9b20*/  FMUL R71, R71, R155.reuse ;  /* 0x0000009b47477220 */ /* 0x080fe20000400000 */
[----:B------:R-:W-:Y:S01]  /*9b30*/  F2FP.F16.F32.PACK_AB R58, RZ, R58 ;  /* 0x0000003aff3a723e */ /* 0x000fe200000000ff */
[----:B------:R0:W-:Y:S01]  /*9b40*/  @P0 STG.E.U16 desc[UR36][R6.64+0x10], R30 ;  /* 0x0000101e06000986 */ /* 0x0001e2000c101524 */
        /* <DEDUP_REMOVED lines=13> */
[--C-:B0-----:R-:W-:Y:S01]  /*9c20*/  @P0 IMAD.MOV.U32 R6, RZ, RZ, R14.reuse ;  /* 0x000000ffff060224 */ /* 0x101fe200078e000e */
[----:B------:R-:W-:Y:S01]  /*9c30*/  F2FP.F16.F32.PACK_AB R62, RZ, R62 ;  /* 0x0000003eff3e723e */ /* 0x000fe200000000ff */
[--C-:B------:R-:W-:Y:S01]  /*9c40*/  @P0 IMAD.MOV.U32 R7, RZ, RZ, R15.reuse ;  /* 0x000000ffff070224 */ /* 0x100fe200078e000f */
[----:B------:R-:W-:Y:S01]  /*9c50*/  F2FP.F16.F32.PACK_AB R63, RZ, R63 ;  /* 0x0000003fff3f723e */ /* 0x000fe200000000ff */
[-C--:B------:R-:W-:Y:S01]  /*9c60*/  FMUL R75, R75, R155.reuse ;  /* 0x0000009b4b4b7220 */ /* 0x080fe20000400000 */
[----:B------:R-:W-:Y:S01]  /*9c70*/  F2FP.F16.F32.PACK_AB R64, RZ, R64 ;  /* 0x00000040ff40723e */ /* 0x000fe200000000ff */
[-C--:B------:R-:W-:Y:S01]  /*9c80*/  FMUL R76, R76, R155.reuse ;  /* 0x0000009b4c4c7220 */ /* 0x080fe20000400000 */
[----:B------:R0:W-:Y:S01]  /*9c90*/  @P0 STG.E.U16 desc[UR36][R6.64+0x20], R34 ;  /* 0x0000202206000986 */ /* 0x0001e2000c101524 */
        /* <DEDUP_REMOVED lines=30> */
[----:B0-----:R-:W-:Y:S01]  /*9e80*/  @P0 IMAD.MOV.U32 R6, RZ, RZ, R14 ;  /* 0x000000ffff060224 */ /* 0x001fe200078e000e */
[----:B------:R-:W-:Y:S01]  /*9e90*/  F2FP.F16.F32.PACK_AB R76, RZ, R76 ;  /* 0x0000004cff4c723e */ /* 0x000fe200000000ff */
[----:B------:R-:W-:Y:S01]  /*9ea0*/  @P0 IMAD.MOV.U32 R7, RZ, RZ, R15 ;  /* 0x000000ffff070224 */ /* 0x000fe200078e000f */
[----:B------:R-:W-:Y:S01]  /*9eb0*/  F2FP.F16.F32.PACK_AB R77, RZ, R77 ;  /* 0x0000004dff4d723e */ /* 0x000fe200000000ff */
[----:B------:R-:W-:Y:S01]  /*9ec0*/  FMUL R87, R87, R155 ;  /* 0x0000009b57577220 */ /* 0x000fe20000400000 */
[----:B------:R-:W-:-:S02]  /*9ed0*/  F2FP.F16.F32.PACK_AB R78, RZ, R78 ;  /* 0x0000004eff4e723e */ /* 0x000fc400000000ff */
[----:B------:R0:W-:Y:S01]  /*9ee0*/  @P0 STG.E.U16 desc[UR36][R6.64+0x30], R38 ;  /* 0x0000302606000986 */ /* 0x0001e2000c101524 */
[----:B------:R-:W-:Y:S02]  /*9ef0*/  ISETP.GT.AND P0, PT, R0, 0x20, P2 ;  /* 0x000000200000780c */ /* 0x000fe40001704270 */
[----:B------:R-:W-:Y:S02]  /*9f00*/  F2FP.F16.F32.PACK_AB R79, RZ, R79 ;  /* 0x0000004fff4f723e */ /* 0x000fe400000000ff */
[----:B------:R-:W-:Y:S02]  /*9f10*/  F2FP.F16.F32.PACK_AB R80, RZ, R80 ;  /* 0x00000050ff50723e */ /* 0x000fe400000000ff */
[----:B------:R-:W-:Y:S02]  /*9f20*/  F2FP.F16.F32.PACK_AB R81, RZ, R81 ;  /* 0x00000051ff51723e */ /* 0x000fe400000000ff */
[----:B------:R-:W-:Y:S02]  /*9f30*/  F2FP.F16.F32.PACK_AB R82, RZ, R82 ;  /* 0x00000052ff52723e */ /* 0x000fe400000000ff */
[----:B------:R-:W-:Y:S01]  /*9f40*/  F2FP.F16.F32.PACK_AB R83, RZ, R83 ;  /* 0x00000053ff53723e */ /* 0x000fe200000000ff */
[----:B0-----:R-:W-:Y:S01]  /*9f50*/  @P3 IMAD.MOV.U32 R6, RZ, RZ, R14 ;  /* 0x000000ffff063224 */ /* 0x001fe200078e000e */
[----:B------:R-:W-:-:S02]  /*9f60*/  @P3 MOV R7, R15 ;  /* 0x0000000f00073202 */ /* 0x000fc40000000f00 */
[----:B------:R-:W-:Y:S02]  /*9f70*/  F2FP.F16.F32.PACK_AB R84, RZ, R84 ;  /* 0x00000054ff54723e */ /* 0x000fe400000000ff */
[----:B------:R-:W-:Y:S01]  /*9f80*/  F2FP.F16.F32.PACK_AB R85, RZ, R85 ;  /* 0x00000055ff55723e */ /* 0x000fe200000000ff */
[----:B------:R0:W-:Y:S01]  /*9f90*/  @P3 STG.E.U16 desc[UR36][R6.64+0x32], R39 ;  /* 0x0000322706003986 */ /* 0x0001e2000c101524 */
[C---:B------:R-:W-:Y:S02]  /*9fa0*/  ISETP.GT.AND P3, PT, R0.reuse, 0x21, P2 ;  /* 0x000000210000780c */ /* 0x040fe40001764270 */
[----:B------:R-:W-:Y:S01]  /*9fb0*/  F2FP.F16.F32.PACK_AB R86, RZ, R86 ;  /* 0x00000056ff56723e */ /* 0x000fe200000000ff */
[----:B------:R-:W-:Y:S01]  /*9fc0*/  @P4 STG.E.U16 desc[UR36][R4.64+0x40], R40 ;  /* 0x0000402804004986 */ /* 0x000fe2000c101524 */
[C---:B------:R-:W-:Y:S02]  /*9fd0*/  ISETP.GT.AND P4, PT, R0.reuse, 0x28, P1 ;  /* 0x000000280000780c */ /* 0x040fe40000f84270 */
[----:B------:R-:W-:Y:S01]  /*9fe0*/  F2FP.F16.F32.PACK_AB R87, RZ, R87 ;  /* 0x00000057ff57723e */ /* 0x000fe200000000ff */
[----:B------:R-:W-:Y:S01]  /*9ff0*/  @P5 STG.E.U16 desc[UR36][R4.64+0x42], R41 ;  /* 0x0000422904005986 */ /* 0x000fe2000c101524 */
[----:B------:R-:W-:Y:S01]  /*a000*/  ISETP.GT.AND P5, PT, R0, 0x29, P1 ;  /* 0x000000290000780c */ /* 0x000fe20000fa4270 */
[----:B0-----:R-:W-:-:S02]  /*a010*/  @P0 IMAD.MOV.U32 R6, RZ, RZ, R14 ;  /* 0x000000ffff060224 */ /* 0x001fc400078e000e */
[----:B------:R-:W-:-:S05]  /*a020*/  @P0 IMAD.MOV.U32 R7, RZ, RZ, R15 ;  /* 0x000000ffff070224 */ /* 0x000fca00078e000f */
[----:B------:R0:W-:Y:S01]  /*a030*/  @P0 STG.E.U16 desc[UR36][R6.64+0x40], R42 ;  /* 0x0000402a06000986 */ /* 0x0001e2000c101524 */
[----:B------:R-:W-:Y:S01]  /*a040*/  ISETP.GT.AND P0, PT, R0, 0x28, P2 ;  /* 0x000000280000780c */ /* 0x000fe20001704270 */
[----:B0-----:R-:W-:Y:S02]  /*a050*/  @P3 IMAD.MOV.U32 R6, RZ, RZ, R14 ;  /* 0x000000ffff063224 */ /* 0x001fe400078e000e */
[----:B------:R-:W-:-:S05]  /*a060*/  @P3 IMAD.MOV.U32 R7, RZ, RZ, R15 ;  /* 0x000000ffff073224 */ /* 0x000fca00078e000f */
[----:B------:R0:W-:Y:S01]  /*a070*/  @P3 STG.E.U16 desc[UR36][R6.64+0x42], R43 ;  /* 0x0000422b06003986 */ /* 0x0001e2000c101524 */
[----:B------:R-:W-:-:S03]  /*a080*/  ISETP.GT.AND P3, PT, R0, 0x29, P2 ;  /* 0x000000290000780c */ /* 0x000fc60001764270 */
[----:B------:R-:W-:Y:S01]  /*a090*/  @P4 STG.E.U16 desc[UR36][R4.64+0x50], R44 ;  /* 0x0000502c04004986 */ /* 0x000fe2000c101524 */
[----:B------:R-:W-:-:S03]  /*a0a0*/  ISETP.GT.AND P4, PT, R0, 0x30, P1 ;  /* 0x000000300000780c */ /* 0x000fc60000f84270 */
[----:B------:R-:W-:Y:S01]  /*a0b0*/  @P5 STG.E.U16 desc[UR36][R4.64+0x52], R45 ;  /* 0x0000522d04005986 */ /* 0x000fe2000c101524 */
[----:B------:R-:W-:Y:S01]  /*a0c0*/  ISETP.GT.AND P5, PT, R0, 0x31, P1 ;  /* 0x000000310000780c */ /* 0x000fe20000fa4270 */
[----:B0-----:R-:W-:Y:S02]  /*a0d0*/  @P0 IMAD.MOV.U32 R6, RZ, RZ, R14 ;  /* 0x000000ffff060224 */ /* 0x001fe400078e000e */
        /* <DEDUP_REMOVED lines=11> */
[----:B0-----:R-:W-:Y:S01]  /*a190*/  @P0 IMAD.MOV.U32 R6, RZ, RZ, R14 ;  /* 0x000000ffff060224 */ /* 0x001fe200078e000e */
[----:B------:R-:W-:-:S05]  /*a1a0*/  @P0 MOV R7, R15 ;  /* 0x0000000f00070202 */ /* 0x000fca0000000f00 */
        /* <DEDUP_REMOVED lines=26> */
[----:B0-----:R-:W-:Y:S01]  /*a350*/  @P3 IMAD.MOV.U32 R6, RZ, RZ, R14 ;  /* 0x000000ffff063224 */ /* 0x001fe200078e000e */
[----:B------:R-:W-:-:S05]  /*a360*/  @P3 MOV R7, R15 ;  /* 0x0000000f00073202 */ /* 0x000fca0000000f00 */
        /* <DEDUP_REMOVED lines=57> */
[----:B------:R-:W-:Y:S02]  /*a700*/  ISETP.GT.AND P0, PT, R0, 0x70, P2 ;  /* 0x000000700000780c */ /* 0x000fe40001704270 */
[----:B0-----:R-:W-:Y:S01]  /*a710*/  @P3 MOV R6, R14 ;  /* 0x0000000e00063202 */ /* 0x001fe20000000f00 */
[----:B------:R-:W-:-:S05]  /*a720*/  @P3 IMAD.MOV.U32 R7, RZ, RZ, R15 ;  /* 0x000000ffff073224 */ /* 0x000fca00078e000f */
[----:B------:R0:W-:Y:S01]  /*a730*/  @P3 STG.E.U16 desc[UR36][R6.64+0xd2], R79 ;  /* 0x0000d24f06003986 */ /* 0x0001e2000c101524 */
[C---:B------:R-:W-:Y:S02]  /*a740*/  ISETP.GT.AND P3, PT, R0.reuse, 0x78, P1 ;  /* 0x000000780000780c */ /* 0x040fe40000f64270 */
[C---:B------:R-:W-:Y:S01]  /*a750*/  ISETP.GT.AND P1, PT, R0.reuse, 0x79, P1 ;  /* 0x000000790000780c */ /* 0x040fe20000f24270 */
[----:B------:R-:W-:Y:S01]  /*a760*/  @P4 STG.E.U16 desc[UR36][R4.64+0xe0], R80 ;  /* 0x0000e05004004986 */ /* 0x000fe2000c101524 */
[----:B------:R-:W-:-:S03]  /*a770*/  ISETP.GT.AND P4, PT, R0, 0x71, P2 ;  /* 0x000000710000780c */ /* 0x000fc60001784270 */
[----:B------:R-:W-:Y:S01]  /*a780*/  @P5 STG.E.U16 desc[UR36][R4.64+0xe2], R81 ;  /* 0x0000e25104005986 */ /* 0x000fe2000c101524 */
[C---:B------:R-:W-:Y:S02]  /*a790*/  ISETP.GT.AND P5, PT, R0.reuse, 0x78, P2 ;  /* 0x000000780000780c */ /* 0x040fe400017a4270 */
[----:B------:R-:W-:Y:S01]  /*a7a0*/  ISETP.GT.AND P2, PT, R0, 0x79, P2 ;  /* 0x000000790000780c */ /* 0x000fe20001744270 */
[----:B0-----:R-:W-:Y:S02]  /*a7b0*/  @P0 IMAD.MOV.U32 R6, RZ, RZ, R14 ;  /* 0x000000ffff060224 */ /* 0x001fe400078e000e */
[----:B------:R-:W-:-:S05]  /*a7c0*/  @P0 IMAD.MOV.U32 R7, RZ, RZ, R15 ;  /* 0x000000ffff070224 */ /* 0x000fca00078e000f */
[----:B------:R0:W-:Y:S02]  /*a7d0*/  @P0 STG.E.U16 desc[UR36][R6.64+0xe0], R82 ;  /* 0x0000e05206000986 */ /* 0x0001e4000c101524 */
[----:B0-----:R-:W-:Y:S02]  /*a7e0*/  @P4 IMAD.MOV.U32 R6, RZ, RZ, R14 ;  /* 0x000000ffff064224 */ /* 0x001fe400078e000e */
[----:B------:R-:W-:-:S05]  /*a7f0*/  @P4 IMAD.MOV.U32 R7, RZ, RZ, R15 ;  /* 0x000000ffff074224 */ /* 0x000fca00078e000f */
[----:B------:R-:W-:Y:S04]  /*a800*/  @P4 STG.E.U16 desc[UR36][R6.64+0xe2], R83 ;  /* 0x0000e25306004986 */ /* 0x000fe8000c101524 */
[----:B------:R-:W-:Y:S04]  /*a810*/  @P3 STG.E.U16 desc[UR36][R4.64+0xf0], R84 ;  /* 0x0000f05404003986 */ /* 0x000fe8000c101524 */
[----:B------:R0:W-:Y:S02]  /*a820*/  @P1 STG.E.U16 desc[UR36][R4.64+0xf2], R85 ;  /* 0x0000f25504001986 */ /* 0x0001e4000c101524 */
[----:B0-----:R-:W-:-:S02]  /*a830*/  @P5 IMAD.MOV.U32 R4, RZ, RZ, R14 ;  /* 0x000000ffff045224 */ /* 0x001fc400078e000e */
[----:B------:R-:W-:-:S05]  /*a840*/  @P5 IMAD.MOV.U32 R5, RZ, RZ, R15 ;  /* 0x000000ffff055224 */ /* 0x000fca00078e000f */
[----:B------:R0:W-:Y:S04]  /*a850*/  @P5 STG.E.U16 desc[UR36][R4.64+0xf0], R86 ;  /* 0x0000f05604005986 */ /* 0x0001e8000c101524 */
[----:B------:R0:W-:Y:S02]  /*a860*/  @P2 STG.E.U16 desc[UR36][R14.64+0xf2], R87 ;  /* 0x0000f2570e002986 */ /* 0x0001e4000c101524 */
.L_x_284:
[----:B------:R-:W-:Y:S05]  /*a870*/  BSYNC B0 ;  /* 0x0000000000007941 */ /* 0x000fea0003800000 */
.L_x_32:
[----:B------:R-:W-:Y:S01]  /*a880*/  ULDC UR4, c[0x0][0xc] ;  /* 0x0000030000047ab9 */ /* 0x000fe20000000800 */
[----:B------:R-:W-:Y:S01]  /*a890*/  ULDC UR5, c[0x0][0x10] ;  /* 0x0000040000057ab9 */ /* 0x000fe20000000800 */
[----:B0-----:R-:W0:Y:S01]  /*a8a0*/  LDC R3, c[0x0][0x14] ;  /* 0x00000500ff037b82 */ /* 0x001e220000000800 */
[----:B------:R-:W-:Y:S01]  /*a8b0*/  UIMAD.WIDE.U32 UR4, UR4, UR5, URZ ;  /* 0x00000005040472a5 */ /* 0x000fe2000f8e003f */
[----:B------:R-:W-:Y:S01]  /*a8c0*/  PRMT R0, RZ, 0x7610, R0 ;  /* 0x00007610ff007816 */ /* 0x000fe20000000000 */
[----:B------:R-:W-:Y:S01]  /*a8d0*/  IMAD.MOV.U32 R23, RZ, RZ, -0x1 ;  /* 0xffffffffff177424 */ /* 0x000fe200078e00ff */
[----:B-----5:R-:W-:-:S03]  /*a8e0*/  MOV R154, 0xffffffff ;  /* 0xffffffff009a7802 */ /* 0x020fc60000000f00 */
[----:B0-----:R-:W-:-:S04]  /*a8f0*/  IMAD.WIDE.U32 R16, R3, UR4, R16 ;  /* 0x0000000403107c25 */ /* 0x001fc8000f8e0010 */
[----:B------:R-:W-:Y:S01]  /*a900*/  IMAD R3, R3, UR5, RZ ;  /* 0x0000000503037c24 */ /* 0x000fe2000f8e02ff */
[----:B------:R-:W-:Y:S02]  /*a910*/  ULDC.64 UR4, c[0x0][0x650] ;  /* 0x0001940000047ab9 */ /* 0x000fe40000000a00 */
[----:B------:R-:W-:Y:S01]  /*a920*/  ISETP.GE.U32.AND P0, PT, R16, UR4, PT ;  /* 0x0000000410007c0c */ /* 0x000fe2000bf06070 */
[----:B------:R-:W-:-:S05]  /*a930*/  IMAD.IADD R17, R17, 0x1, R3 ;  /* 0x0000000111117824 */ /* 0x000fca00078e0203 */
[----:B------:R-:W-:-:S13]  /*a940*/  ISETP.GE.U32.AND.EX P0, PT, R17, UR5, PT, P0 ;  /* 0x0000000511007c0c */ /* 0x000fda000bf06100 */
[----:B------:R-:W-:Y:S05]  /*a950*/  @P0 BRA `(.L_x_285) ;  /* 0x0000000400640947 */ /* 0x000fea0003800000 */
[----:B------:R-:W0:Y:S01]  /*a960*/  S2R R12, SR_CTAID.X ;  /* 0x00000000000c7919 */ /* 0x000e220000002500 */
[----:B-12---:R-:W1:Y:S01]  /*a970*/  LDC.64 R10, c[0x0][0x628] ;  /* 0x00018a00ff0a7b82 */ /* 0x006e620000000a00 */
[----:B------:R-:W-:Y:S01]  /*a980*/  ULDC UR4, c[0x0][0x150] ;  /* 0x0000540000047ab9 */ /* 0x000fe20000000800 */
[----:B------:R-:W-:Y:S01]  /*a990*/  IMAD.MOV.U32 R8, RZ, RZ, R16 ;  /* 0x000000ffff087224 */ /* 0x000fe200078e0010 */
[----:B------:R-:W2:Y:S01]  /*a9a0*/  S2R R24, SR_CTAID.Y ;  /* 0x0000000000187919 */ /* 0x000ea20000002600 */
[----:B------:R-:W-:-:S04]  /*a9b0*/  IMAD.MOV.U32 R9, RZ, RZ, R17 ;  /* 0x000000ffff097224 */ /* 0x000fc800078e0011 */
[----:B------:R-:W2:Y:S08]  /*a9c0*/  LDC R21, c[0x0][0x144] ;  /* 0x00005100ff157b82 */ /* 0x000eb00000000800 */
[----:B------:R-:W2:Y:S08]  /*a9d0*/  LDC R0, c[0x0][0x630] ;  /* 0x00018c00ff007b82 */ /* 0x000eb00000000800 */
[----:B------:R-:W2:Y:S01]  /*a9e0*/  LDC.64 R14, c[0x0][0x620] ;  /* 0x00018800ff0e7b82 */ /* 0x000ea20000000a00 */
[----:B-1----:R-:W-:-:S04]  /*a9f0*/  ISETP.NE.U32.AND P0, PT, R10, RZ, PT ;  /* 0x000000ff0a00720c */ /* 0x002fc80003f05070 */
[----:B------:R-:W-:Y:S02]  /*aa00*/  ISETP.NE.AND.EX P0, PT, R11, RZ, PT, P0 ;  /* 0x000000ff0b00720c */ /* 0x000fe40003f05300 */
[----:B0-----:R-:W-:-:S05]  /*aa10*/  I2FP.F32.U32 R3, R12 ;  /* 0x0000000c00037245 */ /* 0x001fca0000201000 */
[----:B------:R-:W-:-:S04]  /*aa20*/  FMUL R3, R3, UR4 ;  /* 0x0000000403037c20 */ /* 0x000fc80008400000 */
[----:B------:R0:W1:Y:S02]  /*aa30*/  F2I.U32.TRUNC.NTZ R20, R3 ;  /* 0x0000000300147305 */ /* 0x000064000020f000 */
[----:B------:R-:W-:Y:S05]  /*aa40*/  @!P0 BRA `(.L_x_286) ;  /* 0x0000000000288947 */ /* 0x000fea0003800000 */
[----:B0-----:R-:W0:Y:S02]  /*aa50*/  LDC R3, c[0x0][0x634] ;  /* 0x00018d00ff037b82 */ /* 0x001e240000000800 */
        /* <DEDUP_REMOVED lines=9> */
.L_x_286:
[----:B------:R-:W5:Y:S01]  /*aaf0*/  LDC.64 R30, c[0x0][0x640] ;  /* 0x00019000ff1e7b82 */ /* 0x000f620000000a00 */
[-CC-:B--2---:R-:W-:Y:S01]  /*ab00*/  SHF.R.U64 R23, R8, R0.reuse, R9.reuse ;  /* 0x0000000008177219 */ /* 0x184fe20000001209 */
[----:B-1----:R-:W-:Y:S01]  /*ab10*/  IMAD.MOV R20, RZ, RZ, -R20 ;  /* 0x000000ffff147224 */ /* 0x002fe200078e0a14 */
[----:B------:R-:W-:Y:S01]  /*ab20*/  SHF.R.U32.HI R0, RZ, R0, R9 ;  /* 0x00000000ff007219 */ /* 0x000fe20000011609 */
[----:B------:R-:W-:Y:S01]  /*ab30*/  ULDC UR4, c[0x0][0x154] ;  /* 0x0000550000047ab9 */ /* 0x000fe20000000800 */
[----:B0-----:R-:W-:Y:S01]  /*ab40*/  IADD3 R3, P0, RZ, -R23, RZ ;  /* 0x80000017ff037210 */ /* 0x001fe20007f1e0ff */
[----:B------:R-:W-:Y:S02]  /*ab50*/  IMAD R26, R21, R20, R12 ;  /* 0x00000014151a7224 */ /* 0x000fe400078e020c */
[----:B------:R-:W0:Y:S01]  /*ab60*/  LDC R6, c[0x0][0x618] ;  /* 0x00018600ff067b82 */ /* 0x000e220000000800 */
[----:B------:R-:W-:Y:S02]  /*ab70*/  IMAD.MOV.U32 R7, RZ, RZ, 0x1 ;  /* 0x00000001ff077424 */ /* 0x000fe400078e00ff */
[----:B------:R-:W-:-:S04]  /*ab80*/  IMAD.X R5, RZ, RZ, ~R0, P0 ;  /* 0x000000ffff057224 */ /* 0x000fc800000e0e00 */
[-C--:B------:R-:W-:Y:S01]  /*ab90*/  IMAD R0, R5, R14.reuse, RZ ;  /* 0x0000000e05007224 */ /* 0x080fe200078e02ff */
[----:B------:R-:W1:Y:S01]  /*aba0*/  LDC R8, c[0x0][0x608] ;  /* 0x00018200ff087b82 */ /* 0x000e620000000800 */
[----:B------:R-:W-:-:S04]  /*abb0*/  IMAD.WIDE.U32 R4, R3, R14, R16 ;  /* 0x0000000e03047225 */ /* 0x000fc800078e0010 */
[----:B------:R-:W-:Y:S01]  /*abc0*/  IMAD R3, R3, R15, R0 ;  /* 0x0000000f03037224 */ /* 0x000fe200078e0200 */
[----:B------:R-:W-:Y:S02]  /*abd0*/  I2FP.F32.U32 R0, R24 ;  /* 0x0000001800007245 */ /* 0x000fe40000201000 */
[----:B------:R-:W2:Y:S01]  /*abe0*/  LDC R28, c[0x0][0x658] ;  /* 0x00019600ff1c7b82 */ /* 0x000ea20000000800 */
[----:B-----5:R-:W-:Y:S02]  /*abf0*/  ISETP.NE.U32.AND P0, PT, R30, RZ, PT ;  /* 0x000000ff1e00720c */ /* 0x020fe40003f05070 */
[----:B------:R-:W-:Y:S01]  /*ac00*/  IADD3 R3, R5, R3, RZ ;  /* 0x0000000305037210 */ /* 0x000fe20007ffe0ff */
[----:B------:R-:W-:Y:S01]  /*ac10*/  FMUL R0, R0, UR4 ;  /* 0x0000000400007c20 */ /* 0x000fe20008400000 */
[----:B------:R-:W-:Y:S01]  /*ac20*/  ISETP.NE.AND.EX P0, PT, R31, RZ, PT, P0 ;  /* 0x000000ff1f00720c */ /* 0x000fe20003f05300 */
[----:B------:R-:W-:Y:S02]  /*ac30*/  IMAD.MOV.U32 R5, RZ, RZ, -0x1 ;  /* 0xffffffffff057424 */ /* 0x000fe400078e00ff */
[----:B------:R-:W3:Y:S01]  /*ac40*/  LDC R15, c[0x0][0x148] ;  /* 0x00005200ff0f7b82 */ /* 0x000ee20000000800 */
[-CC-:B0-----:R-:W-:Y:S01]  /*ac50*/  SHF.R.U64 R12, R4, R6.reuse, R3.reuse ;  /* 0x00000006040c7219 */ /* 0x181fe20000001203 */
[----:B------:R0:W0:Y:S01]  /*ac60*/  F2I.U32.TRUNC.NTZ R13, R0 ;  /* 0x00000000000d7305 */ /* 0x000022000020f000 */
[----:B------:R-:W-:-:S05]  /*ac70*/  SHF.R.U32.HI R3, RZ, R6, R3 ;  /* 0x00000006ff037219 */ /* 0x000fca0000011603 */
[----:B------:R-:W0:Y:S01]  /*ac80*/  LDC R20, c[0x0][0x600] ;  /* 0x00018000ff147b82 */ /* 0x000e220000000800 */
[-CC-:B-1----:R-:W-:Y:S02]  /*ac90*/  SHF.R.U64 R10, R12, R8.reuse, R3.reuse ;  /* 0x000000080c0a7219 */ /* 0x182fe40000001203 */
[----:B------:R-:W-:-:S05]  /*aca0*/  SHF.R.U32.HI R3, RZ, R8, R3 ;  /* 0x00000008ff037219 */ /* 0x000fca0000011603 */
[----:B------:R-:W1:Y:S01]  /*acb0*/  LDC R21, c[0x0][0x648] ;  /* 0x00019200ff157b82 */ /* 0x000e620000000800 */
[-C--:B--2---:R-:W-:Y:S02]  /*acc0*/  SHF.L.U32 R4, R5, R28.reuse, RZ ;  /* 0x0000001c05047219 */ /* 0x084fe400000006ff */
[-CC-:B------:R-:W-:Y:S02]  /*acd0*/  SHF.R.U64 R14, R10, R28.reuse, R3.reuse ;  /* 0x0000001c0a0e7219 */ /* 0x180fe40000001203 */
[----:B------:R-:W-:Y:S02]  /*ace0*/  SHF.R.U32.HI R5, RZ, R28, R3 ;  /* 0x0000001cff057219 */ /* 0x000fe40000011603 */
[----:B------:R-:W-:Y:S01]  /*acf0*/  LOP3.LUT R153, RZ, R4, RZ, 0x33, !PT ;  /* 0x00000004ff997212 */ /* 0x000fe200078e33ff */
[----:B------:R-:W2:Y:S01]  /*ad00*/  LDC R25, c[0x0][0x638] ;  /* 0x00018e00ff197b82 */ /* 0x000ea20000000800 */
[----:B------:R-:W-:Y:S01]  /*ad10*/  SHF.L.U32 R28, R7, R28, RZ ;  /* 0x0000001c071c7219 */ /* 0x000fe200000006ff */
[----:B------:R-:W-:-:S06]  /*ad20*/  IMAD.MOV.U32 R4, RZ, RZ, R14 ;  /* 0x000000ffff047224 */ /* 0x000fcc00078e000e */
[----:B------:R-:W0:Y:S01]  /*ad30*/  LDC R27, c[0x0][0x610] ;  /* 0x00018400ff1b7b82 */ /* 0x000e220000000800 */
[----:B------:R-:W-:Y:S05]  /*ad40*/  @!P0 BRA `(.L_x_287) ;  /* 0x0000000000288947 */ /* 0x000fea0003800000 */
[----:B------:R-:W5:Y:S02]  /*ad50*/  LDC R3, c[0x0][0x64c] ;  /* 0x00019300ff037b82 */ /* 0x000f640000000800 */
[----:B-----5:R-:W-:-:S05]  /*ad60*/  IADD3 R3, P0, R14, R3, RZ ;  /* 0x000000030e037210 */ /* 0x020fca0007f1e0ff */
        /* <DEDUP_REMOVED lines=8> */
.L_x_287:
[----:B------:R-:W-:Y:S01]  /*adf0*/  ISETP.NE.AND P0, PT, R2, 0x1, PT ;  /* 0x000000010200780c */ /* 0x000fe20003f05270 */
[----:B0-----:R-:W-:Y:S01]  /*ae00*/  IMAD.MOV R13, RZ, RZ, -R13 ;  /* 0x000000ffff0d7224 */ /* 0x001fe200078e0a0d */
[----:B-1----:R-:W-:Y:S01]  /*ae10*/  SHF.R.U64 R0, R4, R21, R5 ;  /* 0x0000001504007219 */ /* 0x002fe20000001205 */
[----:B------:R-:W-:Y:S01]  /*ae20*/  VIADD R5, R20, 0xffffffff ;  /* 0xffffffff14057836 */ /* 0x000fe20000000000 */
[----:B------:R-:W-:Y:S02]  /*ae30*/  LOP3.LUT R153, R10, R153, RZ, 0xc0, !PT ;  /* 0x000000990a997212 */ /* 0x000fe400078ec0ff */
[----:B------:R-:W-:Y:S02]  /*ae40*/  IADD3 R3, -R0, RZ, RZ ;  /* 0x000000ff00037210 */ /* 0x000fe40007ffe1ff */
[----:B------:R-:W-:Y:S01]  /*ae50*/  LOP3.LUT R5, R12, R5, RZ, 0xc0, !PT ;  /* 0x000000050c057212 */ /* 0x000fe200078ec0ff */
[----:B------:R-:W-:Y:S02]  /*ae60*/  IMAD R153, R28, R0, R153 ;  /* 0x000000001c997224 */ /* 0x000fe400078e0299 */
[----:B--2---:R-:W-:-:S02]  /*ae70*/  IMAD R0, R3, R25, R14 ;  /* 0x0000001903007224 */ /* 0x004fc400078e020e */
[----:B---3--:R-:W-:Y:S02]  /*ae80*/  @P0 IMAD R26, R15, R13, R24 ;  /* 0x0000000d0f1a0224 */ /* 0x008fe400078e0218 */
[----:B------:R-:W-:Y:S02]  /*ae90*/  IMAD R4, R0, R20, R5 ;  /* 0x0000001400047224 */ /* 0x000fe400078e0205 */
[----:B------:R-:W-:Y:S02]  /*aea0*/  IMAD R153, R153, R27, R26 ;  /* 0x0000001b99997224 */ /* 0x000fe400078e021a */
[----:B------:R-:W-:-:S03]  /*aeb0*/  IMAD.MOV.U32 R3, RZ, RZ, 0x1 ;  /* 0x00000001ff037424 */ /* 0x000fc600078e00ff */
[----:B------:R-:W-:Y:S02]  /*aec0*/  SEL R154, R4, R153, !P0 ;  /* 0x00000099049a7207 */ /* 0x000fe40004000000 */
[----:B------:R-:W-:Y:S02]  /*aed0*/  PRMT R0, R3, 0x7610, R0 ;  /* 0x0000761003007816 */ /* 0x000fe40000000000 */
[----:B------:R-:W-:-:S07]  /*aee0*/  SEL R153, R153, R4, !P0 ;  /* 0x0000000499997207 */ /* 0x000fce0004000000 */
.L_x_285:
[----:B------:R-:W-:-:S13]  /*aef0*/  LOP3.LUT P0, RZ, R0, 0xff, RZ, 0xc0, !PT ;  /* 0x000000ff00ff7812 */ /* 0x000fda000780c0ff */
[----:B------:R-:W-:Y:S05]  /*af00*/  @P0 BRA `(.L_x_288) ;  /* 0xffffff6000bc0947 */ /* 0x000fea000383ffff */
[----:B------:R-:W-:Y:S05]  /*af10*/  EXIT ;  /* 0x000000000000794d */ /* 0x000fea0003800000 */
.L_x_7:
[----:B0-----:R-:W-:Y:S01]  /*af20*/  ULDC.64 UR4, c[0x0][0x650] ;  /* 0x0001940000047ab9 */ /* 0x001fe20000000a00 */
[----:B------:R-:W-:Y:S01]  /*af30*/  PRMT R6, RZ, 0x7610, R6 ;  /* 0x00007610ff067816 */ /* 0x000fe20000000006 */
[----:B------:R-:W-:Y:S01]  /*af40*/  IMAD.MOV.U32 R12, RZ, RZ, -0x1 ;  /* 0xffffffffff0c7424 */ /* 0x000fe200078e00ff */
[----:B------:R-:W-:Y:S01]  /*af50*/  ISETP.GE.U32.AND P0, PT, R16, UR4, PT ;  /* 0x0000000410007c0c */ /* 0x000fe2000bf06070 */
[----:B------:R-:W-:Y:S02]  /*af60*/  IMAD.MOV.U32 R20, RZ, RZ, -0x1 ;  /* 0xffffffffff147424 */ /* 0x000fe400078e00ff */
[----:B------:R-:W-:Y:S01]  /*af70*/  IMAD.MOV.U32 R13, RZ, RZ, -0x1 ;  /* 0xffffffffff0d7424 */ /* 0x000fe200078e00ff */
        /* <DEDUP_REMOVED lines=15> */
[----:B------:R-:W-:Y:S01]  /*b070*/  IMAD.WIDE.U32 R8, R13, R14, RZ ;  /* 0x0000000e0d087225 */ /* 0x000fe200078e00ff */
[----:B------:R-:W-:-:S03]  /*b080*/  MOV R12, R11 ;  /* 0x0000000b000c7202 */ /* 0x000fc60000000f00 */
[----:B------:R-:W-:Y:S01]  /*b090*/  IMAD.X R13, RZ, RZ, RZ, P0 ;  /* 0x000000ffff0d7224 */ /* 0x000fe200000e06ff */
[----:B------:R-:W-:-:S05]  /*b0a0*/  IADD3 RZ, P0, R9, R10, RZ ;  /* 0x0000000a09ff7210 */ /* 0x000fca0007f1e0ff */
[----:B------:R-:W-:-:S08]  /*b0b0*/  IMAD.WIDE.U32.X R12, R23, R15, R12, P0 ;  /* 0x0000000f170c7225 */ /* 0x000fd000000e040c */
.L_x_290:
[----:B------:R-:W0:Y:S01]  /*b0c0*/  LDC.64 R28, c[0x0][0x640] ;  /* 0x00019000ff1c7b82 */ /* 0x000e220000000a00 */
[-CC-:B------:R-:W-:Y:S01]  /*b0d0*/  SHF.R.U64 R22, R12, R6.reuse, R13.reuse ;  /* 0x000000060c167219 */ /* 0x180fe2000000120d */
[----:B------:R-:W-:Y:S01]  /*b0e0*/  IMAD.MOV.U32 R30, RZ, RZ, 0x1 ;  /* 0x00000001ff1e7424 */ /* 0x000fe200078e00ff */
[----:B------:R-:W-:Y:S02]  /*b0f0*/  SHF.R.U32.HI R6, RZ, R6, R13 ;  /* 0x00000006ff067219 */ /* 0x000fe4000001160d */
[----:B------:R-:W-:-:S03]  /*b100*/  IADD3 R11, P0, RZ, -R22, RZ ;  /* 0x80000016ff0b7210 */ /* 0x000fc60007f1e0ff */
[----:B------:R-:W1:Y:S02]  /*b110*/  LDC R10, c[0x0][0x618] ;  /* 0x00018600ff0a7b82 */ /* 0x000e640000000800 */
[----:B------:R-:W-:-:S04]  /*b120*/  IMAD.X R9, RZ, RZ, ~R6, P0 ;  /* 0x000000ffff097224 */ /* 0x000fc800000e0e06 */
[-C--:B------:R-:W-:Y:S02]  /*b130*/  IMAD R6, R9, R24.reuse, RZ ;  /* 0x0000001809067224 */ /* 0x080fe400078e02ff */
[----:B------:R-:W2:Y:S01]  /*b140*/  LDC R12, c[0x0][0x608] ;  /* 0x00018200ff0c7b82 */ /* 0x000ea20000000800 */
[----:B------:R-:W-:-:S04]  /*b150*/  IMAD.WIDE.U32 R8, R11, R24, R16 ;  /* 0x000000180b087225 */ /* 0x000fc800078e0010 */
[----:B------:R-:W-:-:S03]  /*b160*/  IMAD R11, R11, R25, R6 ;  /* 0x000000190b0b7224 */ /* 0x000fc600078e0206 */
[----:B------:R-:W3:Y:S01]  /*b170*/  LDC R27, c[0x0][0x658] ;  /* 0x00019600ff1b7b82 */ /* 0x000ee20000000800 */
[----:B------:R-:W-:Y:S01]  /*b180*/  IMAD.IADD R9, R9, 0x1, R11 ;  /* 0x0000000109097824 */ /* 0x000fe200078e020b */
[----:B0-----:R-:W-:-:S04]  /*b190*/  ISETP.NE.U32.AND P0, PT, R28, RZ, PT ;  /* 0x000000ff1c00720c */ /* 0x001fc80003f05070 */
[----:B------:R-:W-:Y:S02]  /*b1a0*/  ISETP.NE.AND.EX P0, PT, R29, RZ, PT, P0 ;  /* 0x000000ff1d00720c */ /* 0x000fe40003f05300 */
[----:B------:R-:W0:Y:S01]  /*b1b0*/  LDC R20, c[0x0][0x600] ;  /* 0x00018000ff147b82 */ /* 0x000e220000000800 */
[-CC-:B-1----:R-:W-:Y:S01]  /*b1c0*/  SHF.R.U64 R14, R8, R10.reuse, R9.reuse ;  /* 0x0000000a080e7219 */ /* 0x182fe20000001209 */
[----:B------:R-:W-:Y:S01]  /*b1d0*/  IMAD.MOV.U32 R8, RZ, RZ, -0x1 ;  /* 0xffffffffff087424 */ /* 0x000fe200078e00ff */
[----:B------:R-:W-:-:S05]  /*b1e0*/  SHF.R.U32.HI R9, RZ, R10, R9 ;  /* 0x0000000aff097219 */ /* 0x000fca0000011609 */
[----:B------:R-:W1:Y:S01]  /*b1f0*/  LDC R24, c[0x0][0x648] ;  /* 0x00019200ff187b82 */ /* 0x000e620000000800 */
[-CC-:B--2---:R-:W-:Y:S02]  /*b200*/  SHF.R.U64 R23, R14, R12.reuse, R9.reuse ;  /* 0x0000000c0e177219 */ /* 0x184fe40000001209 */
[----:B------:R-:W-:-:S05]  /*b210*/  SHF.R.U32.HI R6, RZ, R12, R9 ;  /* 0x0000000cff067219 */ /* 0x000fca0000011609 */
[----:B------:R-:W2:Y:S01]  /*b220*/  LDC R26, c[0x0][0x638] ;  /* 0x00018e00ff1a7b82 */ /* 0x000ea20000000800 */
[-C--:B---3--:R-:W-:Y:S02]  /*b230*/  SHF.L.U32 R8, R8, R27.reuse, RZ ;  /* 0x0000001b08087219 */ /* 0x088fe400000006ff */
[-CC-:B------:R-:W-:Y:S02]  /*b240*/  SHF.R.U64 R25, R23, R27.reuse, R6.reuse ;  /* 0x0000001b17197219 */ /* 0x180fe40000001206 */
[----:B------:R-:W-:Y:S02]  /*b250*/  LOP3.LUT R32, RZ, R8, RZ, 0x33, !PT ;  /* 0x00000008ff207212 */ /* 0x000fe400078e33ff */
[----:B------:R-:W-:Y:S01]  /*b260*/  SHF.R.U32.HI R9, RZ, R27, R6 ;  /* 0x0000001bff097219 */ /* 0x000fe20000011606 */
[----:B------:R-:W3:Y:S01]  /*b270*/  LDC R31, c[0x0][0x610] ;  /* 0x00018400ff1f7b82 */ /* 0x000ee20000000800 */
[----:B------:R-:W-:Y:S01]  /*b280*/  IMAD.MOV.U32 R8, RZ, RZ, R25 ;  /* 0x000000ffff087224 */ /* 0x000fe200078e0019 */
[----:B------:R-:W-:Y:S06]  /*b290*/  @!P0 BRA `(.L_x_291) ;  /* 0x0000000000288947 */ /* 0x000fec0003800000 */
        /* <DEDUP_REMOVED lines=10> */
.L_x_291:
[----:B------:R-:W-:Y:S01]  /*b340*/  ISETP.NE.AND P0, PT, R2, 0x1, PT ;  /* 0x000000010200780c */ /* 0x000fe20003f05270 */
[----:B------:R-:W-:Y:S01]  /*b350*/  IMAD.MOV.U32 R13, RZ, RZ, R22 ;  /* 0x000000ffff0d7224 */ /* 0x000fe200078e0016 */
[----:B-1----:R-:W-:Y:S02]  /*b360*/  SHF.R.U64 R6, R8, R24, R9 ;  /* 0x0000001808067219 */ /* 0x002fe40000001209 */
[----:B------:R-:W-:Y:S02]  /*b370*/  SHF.L.U32 R30, R30, R27, RZ ;  /* 0x0000001b1e1e7219 */ /* 0x000fe400000006ff */
[----:B------:R-:W-:Y:S01]  /*b380*/  LOP3.LUT R5, R23, R32, RZ, 0xc0, !PT ;  /* 0x0000002017057212 */ /* 0x000fe200078ec0ff */
[----:B------:R-:W-:Y:S01]  /*b390*/  IMAD.MOV R8, RZ, RZ, -R6 ;  /* 0x000000ffff087224 */ /* 0x000fe200078e0a06 */
[----:B0-----:R-:W-:-:S03]  /*b3a0*/  IADD3 R9, R20, -0x1, RZ ;  /* 0xffffffff14097810 */ /* 0x001fc60007ffe0ff */
[----:B------:R-:W-:Y:S01]  /*b3b0*/  IMAD R6, R30, R6, R5 ;  /* 0x000000061e067224 */ /* 0x000fe200078e0205 */
[----:B------:R-:W-:Y:S01]  /*b3c0*/  LOP3.LUT R5, R14, R9, RZ, 0xc0, !PT ;  /* 0x000000090e057212 */ /* 0x000fe200078ec0ff */
[----:B------:R-:W-:Y:S02]  /*b3d0*/  @P0 IMAD R3, R7, R21, R4 ;  /* 0x0000001507030224 */ /* 0x000fe400078e0204 */
[----:B--2---:R-:W-:Y:S02]  /*b3e0*/  IMAD R4, R8, R26, R25 ;  /* 0x0000001a08047224 */ /* 0x004fe400078e0219 */
[----:B---3--:R-:W-:Y:S02]  /*b3f0*/  IMAD R3, R6, R31, R3 ;  /* 0x0000001f06037224 */ /* 0x008fe400078e0203 */
[----:B------:R-:W-:Y:S02]  /*b400*/  IMAD R4, R4, R20, R5 ;  /* 0x0000001404047224 */ /* 0x000fe400078e0205 */
[----:B------:R-:W-:-:S03]  /*b410*/  IMAD.MOV.U32 R6, RZ, RZ, 0x1 ;  /* 0x00000001ff067424 */ /* 0x000fc600078e00ff */
[----:B------:R-:W-:Y:S02]  /*b420*/  SEL R20, R4, R3, !P0 ;  /* 0x0000000304147207 */ /* 0x000fe40004000000 */
[----:B------:R-:W-:-:S07]  /*b430*/  SEL R12, R3, R4, !P0 ;  /* 0x00000004030c7207 */ /* 0x000fce0004000000 */
.L_x_289:
[----:B------:R-:W-:-:S08]  /*b440*/  NOP ;  /* 0x0000000000007918 */ /* 0x000fd00000000000 */
[----:B------:R-:W0:-:S00]  /*b450*/  USETMAXREG.DEALLOC.CTAPOOL 0x28 ;  /* 0x00000028000079c8 */ /* 0x000e0000080e0500 */
[----:B0-----:R-:W-:-:S13]  /*b460*/  ISETP.NE.AND P0, PT, R0, RZ, PT ;  /* 0x000000ff0000720c */ /* 0x001fda0003f05270 */
[----:B------:R-:W-:Y:S05]  /*b470*/  @P0 EXIT ;  /* 0x000000000000094d */ /* 0x000fea0003800000 */
[----:B------:R-:W-:Y:S01]  /*b480*/  LOP3.LUT P0, RZ, R6, 0xff, RZ, 0xc0, !PT ;  /* 0x000000ff06ff7812 */ /* 0x000fe2000780c0ff */
[----:B------:R-:W-:Y:S02]  /*b490*/  IMAD.MOV.U32 R10, RZ, RZ, 0x1 ;  /* 0x00000001ff0a7424 */ /* 0x000fe400078e00ff */
[----:B------:R-:W-:-:S10]  /*b4a0*/  IMAD.MOV.U32 R9, RZ, RZ, RZ ;  /* 0x000000ffff097224 */ /* 0x000fd400078e00ff */
[----:B------:R-:W-:Y:S05]  /*b4b0*/  @!P0 BRA `(.L_x_292) ;  /* 0x0000000c00848947 */ /* 0x000fea0003800000 */
[----:B------:R-:W0:Y:S01]  /*b4c0*/  LDC R0, c[0x0][0x28c] ;  /* 0x0000a300ff007b82 */ /* 0x000e220000000800 */
[----:B------:R-:W-:Y:S01]  /*b4d0*/  ULDC UR5, c[0x0][0x658] ;  /* 0x0001960000057ab9 */ /* 0x000fe20000000800 */
[----:B------:R-:W-:Y:S01]  /*b4e0*/  UMOV UR11, 0xffffffff ;  /* 0xffffffff000b7882 */ /* 0x000fe20000000000 */
[----:B------:R-:W-:Y:S01]  /*b4f0*/  UMOV UR15, 0x1 ;  /* 0x00000001000f7882 */ /* 0x000fe20000000000 */
[----:B------:R-:W-:Y:S01]  /*b500*/  USHF.L.U32 UR11, UR11, UR5, URZ ;  /* 0x000000050b0b7299 */ /* 0x000fe2000800063f */
[----:B------:R-:W-:Y:S01]  /*b510*/  BSSY B0, `(.L_x_292) ;  /* 0x00000db000007945 */ /* 0x000fe20003800000 */
[----:B------:R-:W-:Y:S01]  /*b520*/  ULDC UR9, c[0x0][0xc] ;  /* 0x0000030000097ab9 */ /* 0x000fe20000000800 */
[----:B------:R-:W-:Y:S01]  /*b530*/  ULDC UR14, c[0x0][0x10] ;  /* 0x00000400000e7ab9 */ /* 0x000fe20000000800 */
[----:B------:R-:W1:Y:S01]  /*b540*/  S2UR UR8, SR_CgaCtaId ;  /* 0x00000000000879c3 */ /* 0x000e620000008800 */
[----:B------:R-:W-:Y:S01]  /*b550*/  ULOP3.LUT UR13, URZ, UR11, URZ, 0x33, !UPT ;  /* 0x0000000b3f0d7292 */ /* 0x000fe2000f8e333f */
[----:B------:R-:W-:Y:S01]  /*b560*/  LOP3.LUT R11, R19, 0x2, RZ, 0xfc, !PT ;  /* 0x00000002130b7812 */ /* 0x000fe200078efcff */
[----:B------:R-:W-:Y:S01]  /*b570*/  IMAD.MOV.U32 R10, RZ, RZ, 0x1 ;  /* 0x00000001ff0a7424 */ /* 0x000fe200078e00ff */
[----:B------:R-:W-:Y:S01]  /*b580*/  MOV R9, RZ ;  /* 0x000000ff00097202 */ /* 0x000fe20000000f00 */
[----:B------:R-:W-:Y:S01]  /*b590*/  ULDC UR4, c[0x0][0x600] ;  /* 0x0001800000047ab9 */ /* 0x000fe20000000800 */
[----:B------:R-:W-:Y:S01]  /*b5a0*/  UMOV UR18, 0x5 ;  /* 0x0000000500127882 */ /* 0x000fe20000000000 */
[----:B------:R-:W-:-:S02]  /*b5b0*/  UIADD3 UR4, UR4, -0x1, URZ ;  /* 0xffffffff04047890 */ /* 0x000fc4000fffe03f */
[----:B------:R-:W-:Y:S01]  /*b5c0*/  USHF.L.U32 UR5, UR15, UR5, URZ ;  /* 0x000000050f057299 */ /* 0x000fe2000800063f */
[----:B------:R-:W-:Y:S01]  /*b5d0*/  ULDC.64 UR28, c[0x0][0x198] ;  /* 0x00006600001c7ab9 */ /* 0x000fe20000000a00 */
[----:B0-----:R-:W-:-:S05]  /*b5e0*/  VIADD R0, R0, 0x3f ;  /* 0x0000003f00007836 */ /* 0x001fca0000000000 */
[----:B------:R-:W-:Y:S01]  /*b5f0*/  SHF.R.S32.HI R3, RZ, 0x1f, R0 ;  /* 0x0000001fff037819 */ /* 0x000fe20000011400 */
[----:B-1----:R-:W-:-:S03]  /*b600*/  ULOP3.LUT UR10, UR8, 0x1, URZ, 0xc0, !UPT ;  /* 0x00000001080a7892 */ /* 0x002fc6000f8ec03f */
[----:B------:R-:W-:Y:S01]  /*b610*/  LEA.HI R3, R3, R0, RZ, 0x6 ;  /* 0x0000000003037211 */ /* 0x000fe200078f30ff */
[----:B------:R-:W-:Y:S01]  /*b620*/  USHF.R.U32.HI UR25, URZ, 0x1, UR8 ;  /* 0x000000013f197899 */ /* 0x000fe20008011608 */
[----:B------:R-:W-:Y:S01]  /*b630*/  IMAD.MOV.U32 R0, RZ, RZ, 0x1 ;  /* 0x00000001ff007424 */ /* 0x000fe200078e00ff */
[----:B------:R-:W-:Y:S01]  /*b640*/  USHF.L.U32 UR6, UR8, 0x6, URZ ;  /* 0x0000000608067899 */ /* 0x000fe2000800063f */
[--C-:B------:R-:W-:Y:S01]  /*b650*/  SHF.R.S32.HI R8, RZ, 0x6, R3.reuse ;  /* 0x00000006ff087819 */ /* 0x100fe20000011403 */
[----:B------:R-:W-:Y:S02]  /*b660*/  USHF.L.U32 UR7, UR8, 0xc, URZ ;  /* 0x0000000c08077899 */ /* 0x000fe4000800063f */
[----:B------:R-:W-:Y:S01]  /*b670*/  ULOP3.LUT UR8, UR8, 0xfffffffe, URZ, 0xc0, !UPT ;  /* 0xfffffffe08087892 */ /* 0x000fe2000f8ec03f */
[----:B------:R-:W-:Y:S01]  /*b680*/  PRMT R3, R0, 0x7610, R3 ;  /* 0x0000761000037816 */ /* 0x000fe20000000003 */
[----:B------:R-:W-:Y:S01]  /*b690*/  UISETP.GT.U32.AND UP0, UPT, UR10, 0xffff, UPT ;  /* 0x0000ffff0a00788c */ /* 0x000fe2000bf04070 */
[----:B------:R-:W-:Y:S01]  /*b6a0*/  VIADD R0, R8, 0x1 ;  /* 0x0000000108007836 */ /* 0x000fe20000000000 */
[----:B------:R-:W-:-:S02]  /*b6b0*/  USHF.L.U32 UR11, UR15, UR8, URZ ;  /* 0x000000080f0b7299 */ /* 0x000fc4000800063f */
[----:B------:R-:W-:Y:S02]  /*b6c0*/  ULOP3.LUT UR12, UR8, 0x1, URZ, 0xfc, !UPT ;  /* 0x00000001080c7892 */ /* 0x000fe4000f8efc3f */
[----:B------:R-:W-:Y:S02]  /*b6d0*/  UIMAD.WIDE.U32 UR8, UR9, UR14, URZ ;  /* 0x0000000e090872a5 */ /* 0x000fe4000f8e003f */
[----:B------:R-:W-:Y:S01]  /*b6e0*/  USEL UR10, UR10, 0xffff, !UP0 ;  /* 0x0000ffff0a0a7887 */ /* 0x000fe2000c000000 */
[----:B------:R-:W-:Y:S01]  /*b6f0*/  ULDC UR14, c[0x0][0x14] ;  /* 0x00000500000e7ab9 */ /* 0x000fe20000000800 */
[----:B------:R-:W-:Y:S02]  /*b700*/  USHF.L.U32 UR12, UR15, UR12, URZ ;  /* 0x0000000c0f0c7299 */ /* 0x000fe4000800063f */
[----:B------:R-:W-:Y:S02]  /*b710*/  UIMAD.WIDE.U32 UR26, UR8, UR14, URZ ;  /* 0x0000000e081a72a5 */ /* 0x000fe4000f8e003f */
[----:B------:R-:W-:-:S02]  /*b720*/  UIMAD UR21, UR9, UR14, URZ ;  /* 0x0000000e091572a4 */ /* 0x000fc4000f8e023f */
[----:B------:R-:W-:Y:S02]  /*b730*/  ULOP3.LUT UR10, UR10, 0xffff, URZ, 0xc0, !UPT ;  /* 0x0000ffff0a0a7892 */ /* 0x000fe4000f8ec03f */
[----:B------:R-:W-:Y:S02]  /*b740*/  ULOP3.LUT UR6, UR6, 0x40, URZ, 0xc0, !UPT ;  /* 0x0000004006067892 */ /* 0x000fe4000f8ec03f */
[----:B------:R-:W-:Y:S02]  /*b750*/  ULOP3.LUT UR7, UR7, 0x1000, URZ, 0xc0, !UPT ;  /* 0x0000100007077892 */ /* 0x000fe4000f8ec03f */
[----:B------:R-:W-:Y:S02]  /*b760*/  ULOP3.LUT UR19, UR11, UR12, URZ, 0xfc, !UPT ;  /* 0x0000000c0b137292 */ /* 0x000fe4000f8efc3f */
[----:B------:R-:W-:Y:S02]  /*b770*/  UIADD3 UR21, UR27, UR21, URZ ;  /* 0x000000151b157290 */ /* 0x000fe4000fffe03f */
[----:B------:R-:W-:-:S12]  /*b780*/  USHF.L.U32 UR18, UR18, UR10, URZ ;  /* 0x0000000a12127299 */ /* 0x000fd8000800063f */
.L_x_303:
[----:B------:R-:W-:-:S03]  /*b790*/  UMOV UR8, 0xffffffff ;  /* 0xffffffff00087882 */ /* 0x000fc60000000000 */
[----:B------:R-:W-:Y:S05]  /*b7a0*/  BRA.DIV UR8, `(.L_x_293) ;  /* 0x0000000e08b07947 */ /* 0x000fea000b800000 */
[----:B------:R-:W-:-:S13]  /*b7b0*/  ELECT P6, URZ, PT ;  /* 0x00000000003f782f */ /* 0x000fda00038c0000 */
.L_x_314:
[----:B------:R-:W0:Y:S01]  /*b7c0*/  LDC R4, c[0x0][0x28c] ;  /* 0x0000a300ff047b82 */ /* 0x000e220000000800 */
[----:B------:R-:W-:Y:S01]  /*b7d0*/  BSSY B1, `(.L_x_294) ;  /* 0x000003c000017945 */ /* 0x000fe20003800000 */
[----:B0-----:R-:W-:-:S13]  /*b7e0*/  ISETP.LT.OR P6, PT, R4, 0x1, !P6 ;  /* 0x000000010400780c */ /* 0x001fda00077c1670 */
[----:B------:R-:W-:Y:S05]  /*b7f0*/  @P6 BRA `(.L_x_295) ;  /* 0x0000000000e46947 */ /* 0x000fea0003800000 */
[----:B------:R-:W-:Y:S01]  /*b800*/  LEA R12, R12, UR25, 0x1 ;  /* 0x000000190c0c7c11 */ /* 0x000fe2000f8e08ff */
[----:B------:R-:W-:Y:S01]  /*b810*/  IMAD.MOV.U32 R15, RZ, RZ, RZ ;  /* 0x000000ffff0f7224 */ /* 0x000fe200078e00ff */
[----:B------:R-:W-:Y:S01]  /*b820*/  LEA R20, R20, UR6, 0x7 ;  /* 0x0000000614147c11 */ /* 0x000fe2000f8e38ff */
[----:B------:R-:W-:Y:S02]  /*b830*/  IMAD.MOV.U32 R4, RZ, RZ, R0 ;  /* 0x000000ffff047224 */ /* 0x000fe400078e0000 */
[----:B------:R-:W-:Y:S02]  /*b840*/  IMAD.MOV.U32 R5, RZ, RZ, R10 ;  /* 0x000000ffff057224 */ /* 0x000fe400078e000a */
[----:B------:R-:W-:Y:S02]  /*b850*/  IMAD.MOV.U32 R6, RZ, RZ, R9 ;  /* 0x000000ffff067224 */ /* 0x000fe400078e0009 */
[----:B------:R-:W-:-:S07]  /*b860*/  IMAD.SHL.U32 R14, R12, 0x80, RZ ;  /* 0x000000800c0e7824 */ /* 0x000fce00078e00ff */
.L_x_298:
[----:B------:R-:W0:Y:S01]  /*b870*/  S2R R12, SR_CgaCtaId ;  /* 0x00000000000c7919 */ /* 0x000e220000008800 */
[----:B------:R-:W-:Y:S02]  /*b880*/  MOV R7, 0x400 ;  /* 0x0000040000077802 */ /* 0x000fe40000000f00 */
[----:B------:R-:W-:Y:S02]  /*b890*/  LOP3.LUT P1, RZ, R18, 0x7f, RZ, 0xc0, !PT ;  /* 0x0000007f12ff7812 */ /* 0x000fe4000782c0ff */
[----:B0-----:R-:W-:Y:S02]  /*b8a0*/  LEA R24, R12, R7, 0x18 ;  /* 0x000000070c187211 */ /* 0x001fe400078ec0ff */
[----:B------:R-:W-:-:S09]  /*b8b0*/  SHF.L.U32 R7, R5, 0x1f, RZ ;  /* 0x0000001f05077819 */ /* 0x000fd200000006ff */
[----:B------:R-:W0:Y:S01]  /*b8c0*/  @!P1 LDC R12, c[0x0][0x500] ;  /* 0x00014000ff0c9b82 */ /* 0x000e220000000800 */
[----:B------:R-:W-:-:S04]  /*b8d0*/  IMAD R22, R6, 0x8, R24 ;  /* 0x0000000806167824 */ /* 0x000fc800078e0218 */
[----:B------:R-:W1:Y:S02]  /*b8e0*/  SYNCS.PHASECHK.TRANS64.TRYWAIT P0, [R22+URZ+0x20], R7 ;  /* 0x00002007160075a7 */ /* 0x000e64000800017f */
[----:B-1----:R-:W-:Y:S05]  /*b8f0*/  @!P0 BRA `(.L_x_296) ;  /* 0x0000000c007c8947 */ /* 0x002fea0003800000 */
.L_x_315:
[----:B-1----:R-:W-:Y:S01]  /*b900*/  PRMT R7, R11, 0x9910, RZ ;  /* 0x000099100b077816 */ /* 0x002fe200000000ff */
[----:B0-----:R0:W-:Y:S03]  /*b910*/  @!P1 SYNCS.ARRIVE.TRANS64 RZ, [R22+URZ], R12 ;  /* 0x0000000c16ff99a7 */ /* 0x0011e6000800003f */
[----:B------:R-:W-:-:S13]  /*b920*/  ISETP.NE.AND P0, PT, R7, 0x2, PT ;  /* 0x000000020700780c */ /* 0x000fda0003f05270 */
[----:B0-----:R-:W-:Y:S05]  /*b930*/  @P0 BRA `(.L_x_297) ;  /* 0x0000000000040947 */ /* 0x001fea0003800000 */
[----:B------:R-:W-:Y:S01]  /*b940*/  BPT.TRAP 0x1 ;  /* 0x000000040000795c */ /* 0x000fe20000300000 */
.L_x_297:
[----:B------:R-:W-:Y:S01]  /*b950*/  LEA R7, R6, UR25, 0x1 ;  /* 0x0000001906077c11 */ /* 0x000fe2000f8e08ff */
[----:B------:R-:W-:Y:S01]  /*b960*/  VIADD R4, R4, 0xffffffff ;  /* 0xffffffff04047836 */ /* 0x000fe20000000000 */
[----:B------:R-:W-:Y:S01]  /*b970*/  R2UR UR23, R14 ;  /* 0x000000000e1772ca */ /* 0x000fe200000e0000 */
[----:B------:R-:W-:Y:S01]  /*b980*/  UIADD3 UR14, UP0, UR28, 0xf0, URZ ;  /* 0x000000f01c0e7890 */ /* 0x000fe2000ff1e03f */
[----:B------:R-:W-:Y:S01]  /*b990*/  R2UR UR9, R22 ;  /* 0x00000000160972ca */ /* 0x000fe200000e0000 */
[----:B------:R-:W-:Y:S01]  /*b9a0*/  IMAD.SHL.U32 R7, R7, 0x2000, RZ ;  /* 0x0000200007077824 */ /* 0x000fe200078e00ff */
[----:B------:R-:W-:Y:S01]  /*b9b0*/  R2UR UR10, R15 ;  /* 0x000000000f0a72ca */ /* 0x000fe200000e0000 */
[----:B------:R-:W-:Y:S01]  /*b9c0*/  UIADD3 UR32, UP1, UR28, 0x1f0, URZ ;  /* 0x000001f01c207890 */ /* 0x000fe2000ff3e03f */
[----:B------:R-:W-:Y:S01]  /*b9d0*/  R2UR UR12, R13 ;  /* 0x000000000d0c72ca */ /* 0x000fe200000e0000 */
[----:B------:R-:W-:Y:S01]  /*b9e0*/  UIADD3.X UR15, URZ, UR29, URZ, UP0, !UPT ;  /* 0x0000001d3f0f7290 */ /* 0x000fe200087fe43f */
[----:B------:R-:W-:Y:S01]  /*b9f0*/  LEA R12, R7, R24, 0x1 ;  /* 0x00000018070c7211 */ /* 0x000fe200078e08ff */
[----:B------:R-:W-:Y:S01]  /*ba00*/  UPRMT UR20, URZ, 0x5410, UR18 ;  /* 0x000054103f147896 */ /* 0x000fe20008000012 */
[C---:B------:R-:W-:Y:S01]  /*ba10*/  LEA R7, R6.reuse, UR7, 0xd ;  /* 0x0000000706077c11 */ /* 0x040fe2000f8e68ff */
[----:B------:R-:W-:Y:S01]  /*ba20*/  VIADD R6, R6, 0x1 ;  /* 0x0000000106067836 */ /* 0x000fe20000000000 */
[----:B------:R-:W-:Y:S01]  /*ba30*/  R2UR UR8, R12 ;  /* 0x000000000c0872ca */ /* 0x000fe200000e0000 */
[----:B------:R-:W-:Y:S01]  /*ba40*/  UPRMT UR30, URZ, 0x5410, UR19 ;  /* 0x000054103f1e7896 */ /* 0x000fe20008000013 */
[----:B------:R-:W-:Y:S01]  /*ba50*/  R2UR UR24, R20 ;  /* 0x00000000141872ca */ /* 0x000fe200000e0000 */
[----:B------:R-:W-:Y:S01]  /*ba60*/  IMAD R7, R7, 0x2, R24 ;  /* 0x0000000207077824 */ /* 0x000fe200078e0218 */
[----:B------:R-:W-:Y:S01]  /*ba70*/  ISETP.GT.AND P1, PT, R4, 0x1, PT ;  /* 0x000000010400780c */ /* 0x000fe20003f24270 */
[----:B------:R-:W-:Y:S01]  /*ba80*/  UIADD3.X UR33, URZ, UR29, URZ, UP1, !UPT ;  /* 0x0000001d3f217290 */ /* 0x000fe20008ffe43f */
[C---:B------:R-:W-:Y:S01]  /*ba90*/  ISETP.NE.AND P0, PT, R6.reuse, 0x4, PT ;  /* 0x000000040600780c */ /* 0x040fe20003f05270 */
[----:B------:R-:W-:Y:S01]  /*baa0*/  UMOV UR16, 0x0 ;  /* 0x0000000000107882 */ /* 0x000fe20000000000 */
[----:B------:R-:W-:Y:S01]  /*bab0*/  R2UR UR11, R7 ;  /* 0x00000000070b72ca */ /* 0x000fe200000e0000 */
[----:B------:R-:W-:Y:S01]  /*bac0*/  UMOV UR17, 0x10000000 ;  /* 0x1000000000117882 */ /* 0x000fe20000000000 */
[----:B------:R-:W-:Y:S01]  /*bad0*/  SEL R12, RZ, 0x1, P0 ;  /* 0x00000001ff0c7807 */ /* 0x000fe20000000000 */
[----:B------:R-:W-:Y:S01]  /*bae0*/  VIADD R15, R15, 0x40 ;  /* 0x000000400f0f7836 */ /* 0x000fe20000000000 */
[----:B------:R-:W-:Y:S01]  /*baf0*/  SEL R6, R6, RZ, P0 ;  /* 0x000000ff06067207 */ /* 0x000fe20000000000 */
[----:B------:R-:W-:Y:S01]  /*bb00*/  UIADD3 UR8, UR8, 0x100, URZ ;  /* 0x0000010008087890 */ /* 0x000fe2000fffe03f */
[----:B------:R-:W-:-:S07]  /*bb10*/  LOP3.LUT R5, R5, R12, RZ, 0x3c, !PT ;  /* 0x0000000c05057212 */ /* 0x000fce00078e3cff */
[----:B------:R-:W-:-:S03]  /*bb20*/  UIADD3 UR22, UR11, 0x20100, URZ ;  /* 0x000201000b167890 */ /* 0x000fc6000fffe03f */
[----:B------:R-:W-:Y:S02]  /*bb30*/  UMOV UR11, UR23 ;  /* 0x00000017000b7c82 */ /* 0x000fe40008000000 */
[----:B------:R0:W-:Y:S02]  /*bb40*/  UTMALDG.3D.MULTICAST [UR8], [UR14], UR20, desc[UR16] ;  /* 0x000010080e0073b4 */ /* 0x0001e40008011814 */
[----:B0-----:R-:W-:Y:S01]  /*bb50*/  UMOV UR8, UR22 ;  /* 0x0000001600087c82 */ /* 0x001fe20008000000 */
[----:B------:R-:W-:Y:S02]  /*bb60*/  UMOV UR11, UR24 ;  /* 0x00000018000b7c82 */ /* 0x000fe40008000000 */
[----:B------:R0:W-:Y:S02]  /*bb70*/  UTMALDG.3D.MULTICAST [UR8], [UR32], UR30, desc[UR16] ;  /* 0x00001008200073b4 */ /* 0x0001e4000801181e */
[----:B0-----:R-:W-:Y:S05]  /*bb80*/  @P1 BRA `(.L_x_298) ;  /* 0xfffffffc00381947 */ /* 0x001fea000383ffff */
.L_x_295:
[----:B------:R-:W-:Y:S05]  /*bb90*/  BSYNC B1 ;  /* 0x0000000000017941 */ /* 0x000fea0003800000 */
.L_x_294:
[----:B------:R-:W-:Y:S01]  /*bba0*/  LOP3.LUT P1, RZ, R3, 0xff, RZ, 0xc0, !PT ;  /* 0x000000ff03ff7812 */ /* 0x000fe2000782c0ff */
[----:B------:R-:W-:Y:S01]  /*bbb0*/  IMAD.IADD R9, R8, 0x1, R9 ;  /* 0x0000000108097824 */ /* 0x000fe200078e0209 */
[----:B------:R-:W-:Y:S01]  /*bbc0*/  IADD3 R16, P2, R16, UR26, RZ ;  /* 0x0000001a10107c10 */ /* 0x000fe2000ff5e0ff */
[----:B------:R-:W-:Y:S01]  /*bbd0*/  ULDC.64 UR8, c[0x0][0x650] ;  /* 0x0001940000087ab9 */ /* 0x000fe20000000a00 */
[----:B------:R-:W-:Y:S01]  /*bbe0*/  BSSY B1, `(.L_x_299) ;  /* 0x000006b000017945 */ /* 0x000fe20003800000 */
[----:B------:R-:W-:Y:S01]  /*bbf0*/  IMAD.MOV.U32 R12, RZ, RZ, -0x1 ;  /* 0xffffffffff0c7424 */ /* 0x000fe200078e00ff */
[----:B------:R-:W-:Y:S01]  /*bc00*/  SHF.R.U32.HI R3, RZ, 0x2, R9 ;  /* 0x00000002ff037819 */ /* 0x000fe20000011609 */
[----:B------:R-:W-:Y:S01]  /*bc10*/  IMAD.MOV.U32 R20, RZ, RZ, -0x1 ;  /* 0xffffffffff147424 */ /* 0x000fe200078e00ff */
[----:B------:R-:W-:Y:S01]  /*bc20*/  ISETP.GT.U32.AND P0, PT, R9, 0x3, PT ;  /* 0x000000030900780c */ /* 0x000fe20003f04070 */
[----:B------:R-:W-:Y:S01]  /*bc30*/  IMAD.MOV.U32 R13, RZ, RZ, -0x1 ;  /* 0xffffffffff0d7424 */ /* 0x000fe200078e00ff */
[----:B------:R-:W-:-:S02]  /*bc40*/  LOP3.LUT R3, R3, 0x1, RZ, 0xc0, !PT ;  /* 0x0000000103037812 */ /* 0x000fc400078ec0ff */
[----:B------:R-:W-:Y:S01]  /*bc50*/  ISETP.LT.U32.AND P0, PT, R8, 0x4, P0 ;  /* 0x000000040800780c */ /* 0x000fe20000701070 */
[----:B------:R-:W0:Y:S01]  /*bc60*/  @P1 S2R R5, SR_CgaCtaId ;  /* 0x0000000000051919 */ /* 0x000e220000008800 */
[----:B------:R-:W-:Y:S02]  /*bc70*/  @P1 MOV R4, 0x400 ;  /* 0x0000040000041802 */ /* 0x000fe40000000f00 */
[----:B------:R-:W-:Y:S02]  /*bc80*/  IADD3.X R17, R17, UR21, RZ, P2, !PT ;  /* 0x0000001511117c10 */ /* 0x000fe400097fe4ff */
[----:B------:R-:W-:Y:S02]  /*bc90*/  ISETP.GE.U32.AND P2, PT, R16, UR8, PT ;  /* 0x0000000810007c0c */ /* 0x000fe4000bf46070 */
[----:B------:R-:W-:Y:S02]  /*bca0*/  LOP3.LUT R9, R9, 0x3, RZ, 0xc0, !PT ;  /* 0x0000000309097812 */ /* 0x000fe400078ec0ff */
[----:B0-----:R-:W-:-:S04]  /*bcb0*/  @P1 LEA R4, R5, R4, 0x18 ;  /* 0x0000000405041211 */ /* 0x001fc800078ec0ff */
[----:B------:R0:W-:Y:S01]  /*bcc0*/  @P1 SYNCS.ARRIVE.TRANS64.A1T0 RZ, [R4+URZ+0x58], RZ ;  /* 0x000058ff04ff19a7 */ /* 0x0001e2000810003f */
[----:B------:R-:W-:Y:S02]  /*bcd0*/  ISETP.NE.U32.AND P1, PT, R3, 0x1, PT ;  /* 0x000000010300780c */ /* 0x000fe40003f25070 */
[----:B------:R-:W-:Y:S02]  /*bce0*/  SEL R3, RZ, 0x1, !P0 ;  /* 0x00000001ff037807 */ /* 0x000fe40004000000 */
[----:B------:R-:W-:Y:S02]  /*bcf0*/  ISETP.GE.U32.AND.EX P0, PT, R17, UR9, PT, P2 ;  /* 0x0000000911007c0c */ /* 0x000fe4000bf06120 */
[----:B------:R-:W-:-:S04]  /*bd00*/  ISETP.GT.U32.AND P1, PT, R8, 0x3, !P1 ;  /* 0x000000030800780c */ /* 0x000fc80004f24070 */
[----:B0-----:R-:W-:-:S04]  /*bd10*/  SEL R4, RZ, 0x1, !P1 ;  /* 0x00000001ff047807 */ /* 0x001fc80004800000 */
[--C-:B------:R-:W-:Y:S02]  /*bd20*/  LOP3.LUT R10, R4, R10, R3.reuse, 0x96, !PT ;  /* 0x0000000a040a7212 */ /* 0x100fe400078e9603 */
[----:B------:R-:W-:Y:S02]  /*bd30*/  PRMT R4, RZ, 0x7610, R4 ;  /* 0x00007610ff047816 */ /* 0x000fe40000000004 */
[----:B------:R-:W-:Y:S01]  /*bd40*/  PRMT R3, RZ, 0x7610, R3 ;  /* 0x00007610ff037816 */ /* 0x000fe20000000003 */
[----:B------:R-:W-:Y:S06]  /*bd50*/  @P0 BRA `(.L_x_300) ;  /* 0x00000004004c0947 */ /* 0x000fec0003800000 */
[----:B------:R-:W0:Y:S01]  /*bd60*/  S2R R14, SR_CTAID.X ;  /* 0x00000000000e7919 */ /* 0x000e220000002500 */
[----:B------:R-:W-:Y:S01]  /*bd70*/  ULDC.64 UR8, c[0x0][0x628] ;  /* 0x00018a0000087ab9 */ /* 0x000fe20000000a00 */
[----:B------:R-:W1:Y:S01]  /*bd80*/  LDC R15, c[0x0][0x144] ;  /* 0x00005100ff0f7b82 */ /* 0x000e620000000800 */
[----:B------:R-:W-:Y:S01]  /*bd90*/  ISETP.NE.U32.AND P0, PT, RZ, UR8, PT ;  /* 0x00000008ff007c0c */ /* 0x000fe2000bf05070 */
[----:B------:R-:W2:Y:S01]  /*bda0*/  S2R R12, SR_CTAID.Y ;  /* 0x00000000000c7919 */ /* 0x000ea20000002600 */
[----:B------:R-:W-:Y:S01]  /*bdb0*/  ULDC UR10, c[0x0][0x150] ;  /* 0x00005400000a7ab9 */ /* 0x000fe20000000800 */
[----:B------:R-:W-:Y:S01]  /*bdc0*/  ULDC UR11, c[0x0][0x630] ;  /* 0x00018c00000b7ab9 */ /* 0x000fe20000000800 */
[----:B------:R-:W-:Y:S02]  /*bdd0*/  ISETP.NE.AND.EX P0, PT, RZ, UR9, PT, P0 ;  /* 0x00000009ff007c0c */ /* 0x000fe4000bf05300 */
[----:B------:R-:W-:Y:S02]  /*bde0*/  MOV R4, R16 ;  /* 0x0000001000047202 */ /* 0x000fe40000000f00 */
[----:B0-----:R-:W-:-:S05]  /*bdf0*/  I2FP.F32.U32 R5, R14 ;  /* 0x0000000e00057245 */ /* 0x001fca0000201000 */
[----:B------:R-:W-:Y:S01]  /*be00*/  FMUL R20, R5, UR10 ;  /* 0x0000000a05147c20 */ /* 0x000fe20008400000 */
[----:B------:R-:W-:-:S03]  /*be10*/  IMAD.MOV.U32 R5, RZ, RZ, R17 ;  /* 0x000000ffff057224 */ /* 0x000fc600078e0011 */
[----:B--2---:R-:W-:Y:S05]  /*be20*/  @!P0 BRA `(.L_x_301) ;  /* 0x0000000000288947 */ /* 0x004fea0003800000 */
[----:B------:R-:W-:Y:S02]  /*be30*/  ULDC UR10, c[0x0][0x634] ;  /* 0x00018d00000a7ab9 */ /* 0x000fe40000000800 */
[----:B------:R-:W-:-:S05]  /*be40*/  IADD3 R5, P0, R16, UR10, RZ ;  /* 0x0000000a10057c10 */ /* 0x000fca000ff1e0ff */
[----:B------:R-:W-:-:S04]  /*be50*/  IMAD.X R13, RZ, RZ, R17, P0 ;  /* 0x000000ffff0d7224 */ /* 0x000fc800000e0611 */
[----:B------:R-:W-:-:S04]  /*be60*/  IMAD.WIDE.U32 R6, R13, UR8, RZ ;  /* 0x000000080d067c25 */ /* 0x000fc8000f8e00ff */
[----:B------:R-:W-:-:S04]  /*be70*/  IMAD.WIDE.U32 R6, P0, R5, UR9, R6 ;  /* 0x0000000905067c25 */ /* 0x000fc8000f800006 */
[----:B------:R-:W-:-:S04]  /*be80*/  IMAD.WIDE.U32 R4, R5, UR8, RZ ;  /* 0x0000000805047c25 */ /* 0x000fc8000f8e00ff */
[----:B------:R-:W-:Y:S01]  /*be90*/  IMAD.MOV.U32 R4, RZ, RZ, R7 ;  /* 0x000000ffff047224 */ /* 0x000fe200078e0007 */
[----:B------:R-:W-:Y:S01]  /*bea0*/  IADD3 RZ, P1, R5, R6, RZ ;  /* 0x0000000605ff7210 */ /* 0x000fe20007f3e0ff */
[----:B------:R-:W-:-:S04]  /*beb0*/  IMAD.X R5, RZ, RZ, RZ, P0 ;  /* 0x000000ffff057224 */ /* 0x000fc800000e06ff */
[----:B------:R-:W-:-:S08]  /*bec0*/  IMAD.WIDE.U32.X R4, R13, UR9, R4, P1 ;  /* 0x000000090d047c25 */ /* 0x000fd000088e0404 */
.L_x_301:
[--C-:B------:R-:W-:Y:S01]  /*bed0*/  SHF.R.U64 R13, R4, UR11, R5.reuse ;  /* 0x0000000b040d7c19 */ /* 0x100fe20008001205 */
[----:B------:R-:W0:Y:S01]  /*bee0*/  F2I.U32.TRUNC.NTZ R20, R20 ;  /* 0x0000001400147305 */ /* 0x000e22000020f000 */
[----:B------:R-:W-:Y:S01]  /*bef0*/  SHF.R.U32.HI R4, RZ, UR11, R5 ;  /* 0x0000000bff047c19 */ /* 0x000fe20008011605 */
[----:B------:R-:W-:Y:S01]  /*bf00*/  ULDC.64 UR8, c[0x0][0x620] ;  /* 0x0001880000087ab9 */ /* 0x000fe20000000a00 */
[----:B------:R-:W-:Y:S01]  /*bf10*/  IADD3 R7, P0, RZ, -R13, RZ ;  /* 0x8000000dff077210 */ /* 0x000fe20007f1e0ff */
[----:B------:R-:W-:Y:S01]  /*bf20*/  ULDC.64 UR10, c[0x0][0x640] ;  /* 0x00019000000a7ab9 */ /* 0x000fe20000000a00 */
[----:B------:R-:W2:Y:S03]  /*bf30*/  LDC R21, c[0x0][0x148] ;  /* 0x00005200ff157b82 */ /* 0x000ea60000000800 */
[----:B------:R-:W-:Y:S01]  /*bf40*/  IMAD.X R4, RZ, RZ, ~R4, P0 ;  /* 0x000000ffff047224 */ /* 0x000fe200000e0e04 */
[----:B------:R-:W-:-:S03]  /*bf50*/  ISETP.NE.U32.AND P0, PT, RZ, UR10, PT ;  /* 0x0000000aff007c0c */ /* 0x000fc6000bf05070 */
[----:B------:R-:W-:Y:S01]  /*bf60*/  IMAD R6, R4, UR8, RZ ;  /* 0x0000000804067c24 */ /* 0x000fe2000f8e02ff */
[----:B------:R-:W-:Y:S01]  /*bf70*/  ISETP.NE.AND.EX P0, PT, RZ, UR11, PT, P0 ;  /* 0x0000000bff007c0c */ /* 0x000fe2000bf05300 */
[----:B------:R-:W-:Y:S01]  /*bf80*/  IMAD.WIDE.U32 R4, R7, UR8, R16 ;  /* 0x0000000807047c25 */ /* 0x000fe2000f8e0010 */
[----:B------:R-:W-:-:S03]  /*bf90*/  ULDC UR8, c[0x0][0x618] ;  /* 0x0001860000087ab9 */ /* 0x000fc60000000800 */
[----:B------:R-:W-:Y:S01]  /*bfa0*/  IMAD R7, R7, UR9, R6 ;  /* 0x0000000907077c24 */ /* 0x000fe2000f8e0206 */
[----:B------:R-:W-:Y:S01]  /*bfb0*/  ULDC UR9, c[0x0][0x154] ;  /* 0x0000550000097ab9 */ /* 0x000fe20000000800 */
[----:B0-----:R-:W-:Y:S02]  /*bfc0*/  IMAD.MOV R6, RZ, RZ, -R20 ;  /* 0x000000ffff067224 */ /* 0x001fe400078e0a14 */
[----:B------:R-:W-:Y:S02]  /*bfd0*/  IMAD.IADD R5, R5, 0x1, R7 ;  /* 0x0000000105057824 */ /* 0x000fe400078e0207 */
[----:B-1----:R-:W-:Y:S01]  /*bfe0*/  IMAD R14, R15, R6, R14 ;  /* 0x000000060f0e7224 */ /* 0x002fe200078e020e */
[----:B------:R-:W-:Y:S02]  /*bff0*/  I2FP.F32.U32 R6, R12 ;  /* 0x0000000c00067245 */ /* 0x000fe40000201000 */
[--C-:B------:R-:W-:Y:S02]  /*c000*/  SHF.R.U64 R15, R4, UR8, R5.reuse ;  /* 0x00000008040f7c19 */ /* 0x100fe40008001205 */
[----:B------:R-:W-:Y:S01]  /*c010*/  SHF.R.U32.HI R4, RZ, UR8, R5 ;  /* 0x00000008ff047c19 */ /* 0x000fe20008011605 */
[----:B------:R-:W-:Y:S01]  /*c020*/  FMUL R6, R6, UR9 ;  /* 0x0000000906067c20 */ /* 0x000fe20008400000 */
[----:B------:R-:W-:-:S02]  /*c030*/  ULDC UR8, c[0x0][0x608] ;  /* 0x0001820000087ab9 */ /* 0x000fc40000000800 */
[--C-:B------:R-:W-:Y:S01]  /*c040*/  SHF.R.U64 R22, R15, UR8, R4.reuse ;  /* 0x000000080f167c19 */ /* 0x100fe20008001204 */
[----:B------:R0:W1:Y:S01]  /*c050*/  F2I.U32.TRUNC.NTZ R24, R6 ;  /* 0x0000000600187305 */ /* 0x000062000020f000 */
[----:B------:R-:W-:Y:S01]  /*c060*/  SHF.R.U32.HI R5, RZ, UR8, R4 ;  /* 0x00000008ff057c19 */ /* 0x000fe20008011604 */
[----:B------:R-:W-:-:S03]  /*c070*/  ULDC UR8, c[0x0][0x658] ;  /* 0x0001960000087ab9 */ /* 0x000fc60000000800 */
[--C-:B------:R-:W-:Y:S02]  /*c080*/  SHF.R.U64 R20, R22, UR8, R5.reuse ;  /* 0x0000000816147c19 */ /* 0x100fe40008001205 */
[----:B------:R-:W-:-:S03]  /*c090*/  SHF.R.U32.HI R23, RZ, UR8, R5 ;  /* 0x00000008ff177c19 */ /* 0x000fc60008011605 */
[----:B------:R-:W-:Y:S01]  /*c0a0*/  IMAD.MOV.U32 R4, RZ, RZ, R20 ;  /* 0x000000ffff047224 */ /* 0x000fe200078e0014 */
[----:B------:R-:W-:Y:S01]  /*c0b0*/  MOV R5, R23 ;  /* 0x0000001700057202 */ /* 0x000fe20000000f00 */
[----:B0-----:R-:W-:Y:S06]  /*c0c0*/  @!P0 BRA `(.L_x_302) ;  /* 0x0000000000288947 */ /* 0x001fec0003800000 */
        /* <DEDUP_REMOVED lines=10> */
.L_x_302:
[----:B------:R-:W-:Y:S01]  /*c170*/  ISETP.NE.AND P0, PT, R2, 0x1, PT ;  /* 0x000000010200780c */ /* 0x000fe20003f05270 */
[----:B------:R-:W-:Y:S01]  /*c180*/  ULDC UR8, c[0x0][0x648] ;  /* 0x0001920000087ab9 */ /* 0x000fe20000000800 */
[----:B------:R-:W-:Y:S01]  /*c190*/  LOP3.LUT R22, R22, UR13, RZ, 0xc0, !PT ;  /* 0x0000000d16167c12 */ /* 0x000fe2000f8ec0ff */
[----:B-1----:R-:W-:Y:S01]  /*c1a0*/  IMAD.MOV R24, RZ, RZ, -R24 ;  /* 0x000000ffff187224 */ /* 0x002fe200078e0a18 */
[----:B------:R-:W-:Y:S01]  /*c1b0*/  SHF.R.U64 R5, R4, UR8, R5 ;  /* 0x0000000804057c19 */ /* 0x000fe20008001205 */
[----:B------:R-:W-:Y:S01]  /*c1c0*/  ULDC UR8, c[0x0][0x638] ;  /* 0x00018e0000087ab9 */ /* 0x000fe20000000800 */
[----:B------:R-:W-:Y:S01]  /*c1d0*/  LOP3.LUT R15, R15, UR4, RZ, 0xc0, !PT ;  /* 0x000000040f0f7c12 */ /* 0x000fe2000f8ec0ff */
[----:B------:R-:W-:Y:S01]  /*c1e0*/  ULDC UR9, c[0x0][0x610] ;  /* 0x0001840000097ab9 */ /* 0x000fe20000000800 */
[----:B------:R-:W-:Y:S02]  /*c1f0*/  IMAD.MOV.U32 R4, RZ, RZ, 0x1 ;  /* 0x00000001ff047424 */ /* 0x000fe400078e00ff */
[----:B------:R-:W-:-:S02]  /*c200*/  IMAD.MOV R7, RZ, RZ, -R5 ;  /* 0x000000ffff077224 */ /* 0x000fc400078e0a05 */
[----:B------:R-:W-:Y:S02]  /*c210*/  IMAD R5, R5, UR5, R22 ;  /* 0x0000000505057c24 */ /* 0x000fe4000f8e0216 */
[----:B--2---:R-:W-:Y:S02]  /*c220*/  @P0 IMAD R14, R21, R24, R12 ;  /* 0x00000018150e0224 */ /* 0x004fe400078e020c */
[----:B------:R-:W-:Y:S01]  /*c230*/  IMAD R20, R7, UR8, R20 ;  /* 0x0000000807147c24 */ /* 0x000fe2000f8e0214 */
[----:B------:R-:W-:Y:S01]  /*c240*/  ULDC UR8, c[0x0][0x600] ;  /* 0x0001800000087ab9 */ /* 0x000fe20000000800 */
[----:B------:R-:W-:Y:S02]  /*c250*/  IMAD R14, R5, UR9, R14 ;  /* 0x00000009050e7c24 */ /* 0x000fe4000f8e020e */
[----:B------:R-:W-:-:S05]  /*c260*/  IMAD R5, R20, UR8, R15 ;  /* 0x0000000814057c24 */ /* 0x000fca000f8e020f */
[----:B------:R-:W-:Y:S02]  /*c270*/  SEL R20, R5, R14, !P0 ;  /* 0x0000000e05147207 */ /* 0x000fe40004000000 */
[----:B------:R-:W-:-:S07]  /*c280*/  SEL R12, R14, R5, !P0 ;  /* 0x000000050e0c7207 */ /* 0x000fce0004000000 */
.L_x_300:
[----:B------:R-:W-:Y:S05]  /*c290*/  BSYNC B1 ;  /* 0x0000000000017941 */ /* 0x000fea0003800000 */
.L_x_299:
[----:B------:R-:W-:-:S13]  /*c2a0*/  LOP3.LUT P0, RZ, R4, 0xff, RZ, 0xc0, !PT ;  /* 0x000000ff04ff7812 */ /* 0x000fda000780c0ff */
[----:B------:R-:W-:Y:S05]  /*c2b0*/  @P0 BRA `(.L_x_303) ;  /* 0xfffffff400340947 */ /* 0x000fea000383ffff */
[----:B------:R-:W-:Y:S05]  /*c2c0*/  BSYNC B0 ;  /* 0x0000000000007941 */ /* 0x000fea0003800000 */
.L_x_292:
[----:B------:R-:W-:-:S03]  /*c2d0*/  UMOV UR8, 0xffffffff ;  /* 0xffffffff00087882 */ /* 0x000fc60000000000 */
[----:B------:R-:W-:Y:S05]  /*c2e0*/  BRA.DIV UR8, `(.L_x_304) ;  /* 0x0000000608147947 */ /* 0x000fea000b800000 */
[----:B------:R-:W-:-:S13]  /*c2f0*/  ELECT P6, URZ, PT ;  /* 0x00000000003f782f */ /* 0x000fda00038c0000 */
.L_x_318:
[----:B------:R-:W-:Y:S04]  /*c300*/  BSSY B0, `(.L_x_305) ;  /* 0x000002b000007945 */ /* 0x000fe80003800000 */
[----:B------:R-:W-:Y:S05]  /*c310*/  @!P6 BRA `(.L_x_306) ;  /* 0x0000000000a4e947 */ /* 0x000fea0003800000 */
[----:B------:R-:W-:-:S04]  /*c320*/  LOP3.LUT R19, R19, 0x2, RZ, 0xfc, !PT ;  /* 0x0000000213137812 */ /* 0x000fc800078efcff */
[----:B------:R-:W-:-:S13]  /*c330*/  ISETP.NE.AND P0, PT, R19, 0x3, PT ;  /* 0x000000031300780c */ /* 0x000fda0003f05270 */
[----:B------:R-:W-:Y:S05]  /*c340*/  @!P0 BRA `(.L_x_307) ;  /* 0x0000000000048947 */ /* 0x000fea0003800000 */
[----:B------:R-:W-:Y:S01]  /*c350*/  BPT.TRAP 0x1 ;  /* 0x000000040000795c */ /* 0x000fe20000300000 */
.L_x_307:
[----:B------:R-:W0:Y:S01]  /*c360*/  S2R R3, SR_CgaCtaId ;  /* 0x0000000000037919 */ /* 0x000e220000008800 */
[----:B------:R-:W-:Y:S02]  /*c370*/  MOV R0, 0x400 ;  /* 0x0000040000007802 */ /* 0x000fe40000000f00 */
[----:B------:R-:W-:Y:S02]  /*c380*/  SHF.L.U32 R2, R10, 0x1f, RZ ;  /* 0x0000001f0a027819 */ /* 0x000fe400000006ff */
[----:B0-----:R-:W-:-:S05]  /*c390*/  LEA R0, R3, R0, 0x18 ;  /* 0x0000000003007211 */ /* 0x001fca00078ec0ff */
[----:B------:R-:W-:-:S04]  /*c3a0*/  VIADD R0, R0, 0x20 ;  /* 0x0000002000007836 */ /* 0x000fc80000000000 */
[C---:B------:R-:W-:Y:S01]  /*c3b0*/  IMAD R5, R9.reuse, 0x8, R0 ;  /* 0x0000000809057824 */ /* 0x040fe200078e0200 */
[----:B------:R-:W-:-:S03]  /*c3c0*/  IADD3 R9, R9, 0x1, RZ ;  /* 0x0000000109097810 */ /* 0x000fc60007ffe0ff */
[----:B------:R-:W0:Y:S01]  /*c3d0*/  SYNCS.PHASECHK.TRANS64.TRYWAIT P0, [R5+URZ], R2 ;  /* 0x00000002050075a7 */ /* 0x000e22000800017f */
[----:B------:R-:W-:-:S04]  /*c3e0*/  ISETP.NE.AND P1, PT, R9, 0x4, PT ;  /* 0x000000040900780c */ /* 0x000fc80003f25270 */
[----:B------:R-:W-:Y:S02]  /*c3f0*/  SEL R3, RZ, 0x1, P1 ;  /* 0x00000001ff037807 */ /* 0x000fe40000800000 */
[----:B------:R-:W-:Y:S02]  /*c400*/  SEL R9, R9, RZ, P1 ;  /* 0x000000ff09097207 */ /* 0x000fe40000800000 */
[----:B------:R-:W-:-:S03]  /*c410*/  LOP3.LUT R10, R10, R3, RZ, 0x3c, !PT ;  /* 0x000000030a0a7212 */ /* 0x000fc600078e3cff */
[----:B------:R-:W-:Y:S01]  /*c420*/  IMAD R7, R9, 0x8, R0 ;  /* 0x0000000809077824 */ /* 0x000fe200078e0200 */
[----:B------:R-:W-:Y:S01]  /*c430*/  SHF.L.U32 R4, R10, 0x1f, RZ ;  /* 0x0000001f0a047819 */ /* 0x000fe200000006ff */
[----:B0-----:R-:W-:Y:S06]  /*c440*/  @!P0 BRA `(.L_x_308) ;  /* 0x0000000000dc8947 */ /* 0x001fec0003800000 */
.L_x_319:
[----:B------:R-:W1:Y:S01]  /*c450*/  SYNCS.PHASECHK.TRANS64.TRYWAIT P0, [R7+URZ], R4 ;  /* 0x00000004070075a7 */ /* 0x000e62000800017f */
[----:B0-----:R-:W-:-:S05]  /*c460*/  VIADD R2, R9, 0x1 ;  /* 0x0000000109027836 */ /* 0x001fca0000000000 */
[----:B------:R-:W-:-:S04]  /*c470*/  ISETP.NE.AND P1, PT, R2, 0x4, PT ;  /* 0x000000040200780c */ /* 0x000fc80003f25270 */
[----:B------:R-:W-:Y:S02]  /*c480*/  SEL R3, RZ, 0x1, P1 ;  /* 0x00000001ff037807 */ /* 0x000fe40000800000 */
[----:B------:R-:W-:Y:S02]  /*c490*/  SEL R9, R2, RZ, P1 ;  /* 0x000000ff02097207 */ /* 0x000fe40000800000 */
[----:B------:R-:W-:-:S03]  /*c4a0*/  LOP3.LUT R11, R10, R3, RZ, 0x3c, !PT ;  /* 0x000000030a0b7212 */ /* 0x000fc600078e3cff */
[----:B------:R-:W-:Y:S01]  /*c4b0*/  IMAD R6, R9, 0x8, R0 ;  /* 0x0000000809067824 */ /* 0x000fe200078e0200 */
[----:B------:R-:W-:Y:S01]  /*c4c0*/  SHF.L.U32 R5, R11, 0x1f, RZ ;  /* 0x0000001f0b057819 */ /* 0x000fe200000006ff */
[----:B-1----:R-:W-:Y:S06]  /*c4d0*/  @!P0 BRA `(.L_x_309) ;  /* 0x0000000000cc8947 */ /* 0x002fec0003800000 */
.L_x_320:
[----:B------:R-:W1:Y:S01]  /*c4e0*/  SYNCS.PHASECHK.TRANS64.TRYWAIT P0, [R6+URZ], R5 ;  /* 0x00000005060075a7 */ /* 0x000e62000800017f */
[----:B------:R-:W-:-:S05]  /*c4f0*/  VIADD R2, R9, 0x1 ;  /* 0x0000000109027836 */ /* 0x000fca0000000000 */
[----:B------:R-:W-:-:S04]  /*c500*/  ISETP.NE.AND P1, PT, R2, 0x4, PT ;  /* 0x000000040200780c */ /* 0x000fc80003f25270 */
[----:B0-----:R-:W-:Y:S02]  /*c510*/  SEL R4, RZ, 0x1, P1 ;  /* 0x00000001ff047807 */ /* 0x001fe40000800000 */
[----:B------:R-:W-:Y:S02]  /*c520*/  SEL R3, R2, RZ, P1 ;  /* 0x000000ff02037207 */ /* 0x000fe40000800000 */
[----:B------:R-:W-:Y:S01]  /*c530*/  LOP3.LUT R4, R11, R4, RZ, 0x3c, !PT ;  /* 0x000000040b047212 */ /* 0x000fe200078e3cff */
[----:B-1----:R-:W-:Y:S06]  /*c540*/  @!P0 BRA `(.L_x_310) ;  /* 0x0000000000c48947 */ /* 0x002fec0003800000 */
.L_x_321:
[----:B------:R-:W-:Y:S01]  /*c550*/  IMAD R3, R3, 0x8, R0 ;  /* 0x0000000803037824 */ /* 0x000fe200078e0200 */
[----:B------:R-:W-:-:S07]  /*c560*/  SHF.L.U32 R0, R4, 0x1f, RZ ;  /* 0x0000001f04007819 */ /* 0x000fce00000006ff */
.L_x_311:
[----:B-1----:R1:W2:Y:S02]  /*c570*/  SYNCS.PHASECHK.TRANS64.TRYWAIT P0, [R3+URZ], R0 ;  /* 0x00000000030075a7 */ /* 0x0022a4000800017f */
[----:B--2---:R-:W-:Y:S05]  /*c580*/  @!P0 NANOSLEEP.SYNCS 0x989680 ;  /* 0x009896800000895d */ /* 0x004fea0003900000 */
[----:B------:R-:W2:Y:S02]  /*c590*/  @!P0 SYNCS.PHASECHK.TRANS64 P0, [R3+URZ], R0 ;  /* 0x00000000030085a7 */ /* 0x000ea4000800007f */
[----:B--2---:R-:W-:Y:S05]  /*c5a0*/  @!P0 BRA `(.L_x_311) ;  /* 0xfffffffc00f08947 */ /* 0x004fea000383ffff */
.L_x_306:
[----:B------:R-:W-:Y:S05]  /*c5b0*/  BSYNC B0 ;  /* 0x0000000000007941 */ /* 0x000fea0003800000 */
.L_x_305:
[----:B------:R-:W-:Y:S05]  /*c5c0*/  EXIT ;  /* 0x000000000000794d */ /* 0x000fea0003800000 */
.L_x_21:
[----:B----4-:R4:W0:Y:S02]  /*c5d0*/  SYNCS.PHASECHK.TRANS64.TRYWAIT P1, [R3+URZ], R0 ;  /* 0x00000000030075a7 */ /* 0x010824000802017f */
[----:B0-----:R-:W-:Y:S05]  /*c5e0*/  @!P1 NANOSLEEP.SYNCS 0x989680 ;  /* 0x009896800000995d */ /* 0x001fea0003900000 */
[----:B------:R-:W0:Y:S02]  /*c5f0*/  @!P1 SYNCS.PHASECHK.TRANS64 P1, [R3+URZ], R0 ;  /* 0x00000000030095a7 */ /* 0x000e24000802007f */
[----:B0-----:R-:W-:Y:S05]  /*c600*/  @!P1 BRA `(.L_x_21) ;  /* 0xfffffffc00f09947 */ /* 0x001fea000383ffff */
[----:B------:R-:W-:Y:S05]  /*c610*/  BRA `(.L_x_20) ;  /* 0xffffff4c00c07947 */ /* 0x000fea000383ffff */
.L_x_26:
[----:B-1----:R1:W3:Y:S02]  /*c620*/  SYNCS.PHASECHK.TRANS64.TRYWAIT P1, [R5+URZ], R4 ;  /* 0x00000004050075a7 */ /* 0x0022e4000802017f */
[----:B---3--:R-:W-:Y:S05]  /*c630*/  @!P1 NANOSLEEP.SYNCS 0x989680 ;  /* 0x009896800000995d */ /* 0x008fea0003900000 */
[----:B------:R-:W3:Y:S02]  /*c640*/  @!P1 SYNCS.PHASECHK.TRANS64 P1, [R5+URZ], R4 ;  /* 0x00000004050095a7 */ /* 0x000ee4000802007f */
[----:B---3--:R-:W-:Y:S05]  /*c650*/  @!P1 BRA `(.L_x_26) ;  /* 0xfffffffc00f09947 */ /* 0x008fea000383ffff */
[----:B------:R-:W-:Y:S05]  /*c660*/  BRA `(.L_x_25) ;  /* 0xffffff5400007947 */ /* 0x000fea000383ffff */
.L_x_293:
[----:B------:R-:W-:Y:S01]  /*c670*/  BSSY B1, `(.L_x_312) ;  /* 0x0000006000017945 */ /* 0x000fe20003800000 */
[----:B------:R-:W-:-:S07]  /*c680*/  IMAD.MOV.U32 R15, RZ, RZ, -0x1 ;  /* 0xffffffffff0f7424 */ /* 0x000fce00078e00ff */
[----:B------:R-:W-:Y:S05]  /*c690*/  WARPSYNC.COLLECTIVE R15, `(.L_x_313) ;  /* 0x000000000f0c7348 */ /* 0x000fea0003c00000 */
[----:B------:R-:W-:Y:S02]  /*c6a0*/  ELECT P6, UR62, PT ;  /* 0x00000000003e782f */ /* 0x000fe400038c0000 */
[----:B------:R-:W-:Y:S01]  /*c6b0*/  MOV R14, UR62 ;  /* 0x0000003e000e7c02 */ /* 0x000fe20008000f00 */
[----:B------:R-:W-:Y:S10]  /*c6c0*/  ENDCOLLECTIVE ;  /* 0x000000000000791b */ /* 0x000ff40003800000 */
.L_x_313:
[----:B------:R-:W-:Y:S05]  /*c6d0*/  BSYNC B1 ;  /* 0x0000000000017941 */ /* 0x000fea0003800000 */
.L_x_312:
[----:B------:R-:W-:Y:S05]  /*c6e0*/  BRA `(.L_x_314) ;  /* 0xfffffff000347947 */ /* 0x000fea000383ffff */
.L_x_296:
[----:B-1----:R1:W2:Y:S02]  /*c6f0*/  SYNCS.PHASECHK.TRANS64.TRYWAIT P0, [R22+URZ+0x20], R7 ;  /* 0x00002007160075a7 */ /* 0x0022a4000800017f */
[----:B--2---:R-:W-:Y:S05]  /*c700*/  @!P0 NANOSLEEP.SYNCS 0x989680 ;  /* 0x009896800000895d */ /* 0x004fea0003900000 */
[----:B------:R-:W2:Y:S02]  /*c710*/  @!P0 SYNCS.PHASECHK.TRANS64 P0, [R22+URZ+0x20], R7 ;  /* 0x00002007160085a7 */ /* 0x000ea4000800007f */
[----:B--2---:R-:W-:Y:S05]  /*c720*/  @!P0 BRA `(.L_x_296) ;  /* 0xfffffffc00f08947 */ /* 0x004fea000383ffff */
[----:B------:R-:W-:Y:S05]  /*c730*/  BRA `(.L_x_315) ;  /* 0xfffffff000707947 */ /* 0x000fea000383ffff */
.L_x_304:
[----:B------:R-:W-:Y:S01]  /*c740*/  BSSY B0, `(.L_x_316) ;  /* 0x0000006000007945 */ /* 0x000fe20003800000 */
[----:B------:R-:W-:-:S07]  /*c750*/  IMAD.MOV.U32 R15, RZ, RZ, -0x1 ;  /* 0xffffffffff0f7424 */ /* 0x000fce00078e00ff */
[----:B------:R-:W-:Y:S05]  /*c760*/  WARPSYNC.COLLECTIVE R15, `(.L_x_317) ;  /* 0x000000000f0c7348 */ /* 0x000fea0003c00000 */
[----:B------:R-:W-:Y:S02]  /*c770*/  ELECT P6, UR62, PT ;  /* 0x00000000003e782f */ /* 0x000fe400038c0000 */
[----:B------:R-:W-:Y:S01]  /*c780*/  MOV R14, UR62 ;  /* 0x0000003e000e7c02 */ /* 0x000fe20008000f00 */
[----:B------:R-:W-:Y:S10]  /*c790*/  ENDCOLLECTIVE ;  /* 0x000000000000791b */ /* 0x000ff40003800000 */
.L_x_317:
[----:B------:R-:W-:Y:S05]  /*c7a0*/  BSYNC B0 ;  /* 0x0000000000007941 */ /* 0x000fea0003800000 */
.L_x_316:
[----:B------:R-:W-:Y:S05]  /*c7b0*/  BRA `(.L_x_318) ;  /* 0xfffffff800d07947 */ /* 0x000fea000383ffff */
.L_x_308:
[----:B0-----:R0:W1:Y:S02]  /*c7c0*/  SYNCS.PHASECHK.TRANS64.TRYWAIT P0, [R5+URZ], R2 ;  /* 0x00000002050075a7 */ /* 0x001064000800017f */
[----:B-1----:R-:W-:Y:S05]  /*c7d0*/  @!P0 NANOSLEEP.SYNCS 0x989680 ;  /* 0x009896800000895d */ /* 0x002fea0003900000 */
[----:B------:R-:W1:Y:S02]  /*c7e0*/  @!P0 SYNCS.PHASECHK.TRANS64 P0, [R5+URZ], R2 ;  /* 0x00000002050085a7 */ /* 0x000e64000800007f */
[----:B-1----:R-:W-:Y:S05]  /*c7f0*/  @!P0 BRA `(.L_x_308) ;  /* 0xfffffffc00f08947 */ /* 0x002fea000383ffff */
[----:B------:R-:W-:Y:S05]  /*c800*/  BRA `(.L_x_319) ;  /* 0xfffffffc00107947 */ /* 0x000fea000383ffff */
.L_x_309:
[----:B0-----:R0:W1:Y:S02]  /*c810*/  SYNCS.PHASECHK.TRANS64.TRYWAIT P0, [R7+URZ], R4 ;  /* 0x00000004070075a7 */ /* 0x001064000800017f */
[----:B-1----:R-:W-:Y:S05]  /*c820*/  @!P0 NANOSLEEP.SYNCS 0x989680 ;  /* 0x009896800000895d */ /* 0x002fea0003900000 */
[----:B------:R-:W1:Y:S02]  /*c830*/  @!P0 SYNCS.PHASECHK.TRANS64 P0, [R7+URZ], R4 ;  /* 0x00000004070085a7 */ /* 0x000e64000800007f */
[----:B-1----:R-:W-:Y:S05]  /*c840*/  @!P0 BRA `(.L_x_309) ;  /* 0xfffffffc00f08947 */ /* 0x002fea000383ffff */
[----:B------:R-:W-:Y:S05]  /*c850*/  BRA `(.L_x_320) ;  /* 0xfffffffc00207947 */ /* 0x000fea000383ffff */
.L_x_310:
[----:B0-----:R0:W1:Y:S02]  /*c860*/  SYNCS.PHASECHK.TRANS64.TRYWAIT P0, [R6+URZ], R5 ;  /* 0x00000005060075a7 */ /* 0x001064000800017f */
[----:B-1----:R-:W-:Y:S05]  /*c870*/  @!P0 NANOSLEEP.SYNCS 0x989680 ;  /* 0x009896800000895d */ /* 0x002fea0003900000 */
[----:B------:R-:W1:Y:S02]  /*c880*/  @!P0 SYNCS.PHASECHK.TRANS64 P0, [R6+URZ], R5 ;  /* 0x00000005060085a7 */ /* 0x000e64000800007f */
[----:B-1----:R-:W-:Y:S05]  /*c890*/  @!P0 BRA `(.L_x_310) ;  /* 0xfffffffc00f08947 */ /* 0x002fea000383ffff */
[----:B------:R-:W-:Y:S05]  /*c8a0*/  BRA `(.L_x_321) ;  /* 0xfffffffc00287947 */ /* 0x000fea000383ffff */
.L_x_322:
[----:B------:R-:W-:-:S00]  /*c8b0*/  BRA `(.L_x_322) ;  /* 0xfffffffc00fc7947 */ /* 0x000fc0000383ffff */
[----:B------:R-:W-:-:S00]  /*c8c0*/  NOP ;  /* 0x0000000000007918 */ /* 0x000fc00000000000 */
        /* <DEDUP_REMOVED lines=11> */
.L_x_323:


//--------------------- .nv.global.init           --------------------------
	.section	.nv.global.init,"aw",@progbits
.nv.global.init:
	.type		$str$22,@object
	.size		$str$22,($str$23 - $str$22)
$str$22:
        /*0000*/ 	.byte	0x6b, 0x5f, 0x74, 0x69, 0x6c, 0x65, 0x5f, 0x63, 0x6f, 0x75, 0x6e, 0x74, 0x20, 0x3e, 0x3d, 0x20
        /*0010*/ 	.byte	0x31, 0x00
	.type		$str$23,@object
	.size		$str$23,(__unnamed_1 - $str$23)
$str$23:
        /*0012*/ 	.byte	0x2f, 0x74, 0x6d, 0x70, 0x2f, 0x63, 0x75, 0x74, 0x6c, 0x61, 0x73, 0x73, 0x5f, 0x73, 0x77, 0x65
        /*0022*/ 	.byte	0x65, 0x70, 0x5f, 0x73, 0x72, 0x63, 0x2f, 0x69, 0x6e, 0x63, 0x6c, 0x75, 0x64, 0x65, 0x2f, 0x63
        /*0032*/ 	.byte	0x75, 0x74, 0x6c, 0x61, 0x73, 0x73, 0x2f, 0x67, 0x65, 0x6d, 0x6d, 0x2f, 0x63, 0x6f, 0x6c, 0x6c
        /*0042*/ 	.byte	0x65, 0x63, 0x74, 0x69, 0x76, 0x65, 0x2f, 0x73, 0x6d, 0x39, 0x30, 0x5f, 0x6d, 0x6d, 0x61, 0x5f
        /*0052*/ 	.byte	0x74, 0x6d, 0x61, 0x5f, 0x67, 0x6d, 0x6d, 0x61, 0x5f, 0x73, 0x73, 0x5f, 0x77, 0x61, 0x72, 0x70
        /*0062*/ 	.byte	0x73, 0x70, 0x65, 0x63, 0x69, 0x61, 0x6c, 0x69, 0x7a, 0x65, 0x64, 0x2e, 0x68, 0x70, 0x70, 0x00
	.type		__unnamed_1,@object
	.size		__unnamed_1,(.L_0 - __unnamed_1)
__unnamed_1:
        /*0072*/ 	.byte	0x76, 0x6f, 0x69, 0x64, 0x20, 0x63, 0x75, 0x74, 0x6c, 0x61, 0x73, 0x73, 0x3a, 0x3a, 0x67, 0x65
        /* <DEDUP_REMOVED lines=181> */
        /*0bd2*/ 	.byte	0x00
.L_0:


//--------------------- .nv.shared._ZN7cutlass13device_kernelINS_4gemm6kernel13GemmUniversalIN4cute5tupleIJiiiiEEENS1_10collective13CollectiveMmaINS1_34MainloopSm90TmaGmmaWarpSpecializedILi4ENS5_IJNS4_1CILi2EEESB_NSA_ILi1EEEEEENS1_35KernelTmaWarpSpecializedCooperativeEEENS5_IJNSA_ILi256EEENSA_ILi128EEENSA_ILi64EEEEEENS_6half_tENS5_IJlSC_lEEESK_SL_NS4_8TiledMMAINS4_8MMA_AtomIJNS4_4SM904GMMA26MMA_64x128x16_F32F16F16_SSILNSP_5MajorE0ELSR_0ELNSP_7ScaleInE1ELSS_1EEEEEENS4_6LayoutINS5_IJSB_SC_SC_EEENS5_IJSC_NSA_ILi0EEESX_EEEEENS5_IJNS4_10UnderscoreES10_S10_EEEEENS4_23SM90_TMA_LOAD_MULTICASTENS4_14ComposedLayoutINS4_7SwizzleILi3ELi4ELi3EEENS4_18smem_ptr_flag_bitsILi16EEENSV_INS5_IJNSA_ILi8EEESI_EEENS5_IJSI_SC_EEEEEEEvNS4_8identityES13_S1D_vS1E_EENS_8epilogue10collective6detail29Sm90TmaWarpSpecializedAdapterINS1H_15DefaultEpilogueISK_SL_SL_NS1G_6thread17LinearCombinationISK_Li1EffLNS1L_9ScaleType4KindE0ELNS_15FloatRoundStyleE2ESK_EENS1_15EpilogueDefaultEEEEEvvEEEEvNT_6ParamsE --------------------------
	.section	.nv.shared._ZN7cutlass13device_kernelINS_4gemm6kernel13GemmUniversalIN4cute5tupleIJiiiiEEENS1_10collective13CollectiveMmaINS1_34MainloopSm90TmaGmmaWarpSpecializedILi4ENS5_IJNS4_1CILi2EEESB_NSA_ILi1EEEEEENS1_35KernelTmaWarpSpecializedCooperativeEEENS5_IJNSA_ILi256EEENSA_ILi128EEENSA_ILi64EEEEEENS_6half_tENS5_IJlSC_lEEESK_SL_NS4_8TiledMMAINS4_8MMA_AtomIJNS4_4SM904GMMA26MMA_64x128x16_F32F16F16_SSILNSP_5MajorE0ELSR_0ELNSP_7ScaleInE1ELSS_1EEEEEENS4_6LayoutINS5_IJSB_SC_SC_EEENS5_IJSC_NSA_ILi0EEESX_EEEEENS5_IJNS4_10UnderscoreES10_S10_EEEEENS4_23SM90_TMA_LOAD_MULTICASTENS4_14ComposedLayoutINS4_7SwizzleILi3ELi4ELi3EEENS4_18smem_ptr_flag_bitsILi16EEENSV_INS5_IJNSA_ILi8EEESI_EEENS5_IJSI_SC_EEEEEEEvNS4_8identityES13_S1D_vS1E_EENS_8epilogue10collective6detail29Sm90TmaWarpSpecializedAdapterINS1H_15DefaultEpilogueISK_SL_SL_NS1G_6thread17LinearCombinationISK_Li1EffLNS1L_9ScaleType4KindE0ELNS_15FloatRoundStyleE2ESK_EENS1_15EpilogueDefaultEEEEEvvEEEEvNT_6ParamsE,"aw",@nobits
	.sectionflags	@""
	.align	16
	.zero		1024


//--------------------- .nv.shared.reserved.0     --------------------------
	.section	.nv.shared.reserved.0,"aw",@nobits
	.weak		__nv_reservedSMEM_offset_0_alias
	.size		__nv_reservedSMEM_offset_0_alias, 0, 0
	.other		__nv_reservedSMEM_offset_0_alias,@"STO_CUDA_RESERVED_SHARED STV_DEFAULT"
__nv_reservedSMEM_offset_0_alias:
	.zero		0


//--------------------- .nv.global                --------------------------
	.section	.nv.global,"aw",@nobits
.nv.global:
	.type		_ZN39_INTERNAL_cd457da2_4_k_cu_80954f3e_35484cute1_E,@object
	.size		_ZN39_INTERNAL_cd457da2_4_k_cu_80954f3e_35484cute1_E,(_ZN39_INTERNAL_cd457da2_4_k_cu_80954f3e_35484cuda3std3__45__cpo6cbeginE - _ZN39_INTERNAL_cd457da2_4_k_cu_80954f3e_35484cute1_E)
_ZN39_INTERNAL_cd457da2_4_k_cu_80954f3e_35484cute1_E:
	.zero		1
	.type		_ZN39_INTERNAL_cd457da2_4_k_cu_80954f3e_35484cuda3std3__45__cpo6cbeginE,@object
	.size		_ZN39_INTERNAL_cd457da2_4_k_cu_80954f3e_35484cuda3std3__45__cpo6cbeginE,(_ZN39_INTERNAL_cd457da2_4_k_cu_80954f3e_35484cuda3std3__48in_placeE - _ZN39_INTERNAL_cd457da2_4_k_cu_80954f3e_35484cuda3std3__45__cpo6cbeginE)
_ZN39_INTERNAL_cd457da2_4_k_cu_80954f3e_35484cuda3std3__45__cpo6cbeginE:
	.zero		1
	.type		_ZN39_INTERNAL_cd457da2_4_k_cu_80954f3e_35484cuda3std3__48in_placeE,@object
	.size		_ZN39_INTERNAL_cd457da2_4_k_cu_80954f3e_35484cuda3std3__48in_placeE,(_ZN39_INTERNAL_cd457da2_4_k_cu_80954f3e_35484cuda3std6ranges3__45__cpo9iter_moveE - _ZN39_INTERNAL_cd457da2_4_k_cu_80954f3e_35484cuda3std3__48in_placeE)
_ZN39_INTERNAL_cd457da2_4_k_cu_80954f3e_35484cuda3std3__48in_placeE:
	.zero		1
	.type		_ZN39_INTERNAL_cd457da2_4_k_cu_80954f3e_35484cuda3std6ranges3__45__cpo9iter_moveE,@object
	.size		_ZN39_INTERNAL_cd457da2_4_k_cu_80954f3e_35484cuda3std6ranges3__45__cpo9iter_moveE,(_ZN39_INTERNAL_cd457da2_4_k_cu_80954f3e_35484cuda3std3__45__cpo5beginE - _ZN39_INTERNAL_cd457da2_4_k_cu_80954f3e_35484cuda3std6ranges3__45__cpo9iter_moveE)
_ZN39_INTERNAL_cd457da2_4_k_cu_80954f3e_35484cuda3std6ranges3__45__cpo9iter_moveE:
	.zero		1
	.type		_ZN39_INTERNAL_cd457da2_4_k_cu_80954f3e_35484cuda3std3__45__cpo5beginE,@object
	.size		_ZN39_INTERNAL_cd457da2_4_k_cu_80954f3e_35484cuda3std3__45__cpo5beginE,(_ZN39_INTERNAL_cd457da2_4_k_cu_80954f3e_35484cuda3std3__441_GLOBAL__N__cd457da2_4_k_cu_80954f3e_35486ignoreE - _ZN39_INTERNAL_cd457da2_4_k_cu_80954f3e_35484cuda3std3__45__cpo5beginE)
_ZN39_INTERNAL_cd457da2_4_k_cu_80954f3e_35484cuda3std3__45__cpo5beginE:
	.zero		1
	.type		_ZN39_INTERNAL_cd457da2_4_k_cu_80954f3e_35484cuda3std3__441_GLOBAL__N__cd457da2_4_k_cu_80954f3e_35486ignoreE,@object
	.size		_ZN39_INTERNAL_cd457da2_4_k_cu_80954f3e_35484cuda3std3__441_GLOBAL__N__cd457da2_4_k_cu_80954f3e_35486ignoreE,(_ZN39_INTERNAL_cd457da2_4_k_cu_80954f3e_35484cute7productE - _ZN39_INTERNAL_cd457da2_4_k_cu_80954f3e_35484cuda3std3__441_GLOBAL__N__cd457da2_4_k_cu_80954f3e_35486ignoreE)
_ZN39_INTERNAL_cd457da2_4_k_cu_80954f3e_35484cuda3std3__441_GLOBAL__N__cd457da2_4_k_cu_80954f3e_35486ignoreE:
	.zero		1
	.type		_ZN39_INTERNAL_cd457da2_4_k_cu_80954f3e_35484cute7productE,@object
	.size		_ZN39_INTERNAL_cd457da2_4_k_cu_80954f3e_35484cute7productE,(_ZN39_INTERNAL_cd457da2_4_k_cu_80954f3e_35484cuda3std3__45__cpo3endE - _ZN39_INTERNAL_cd457da2_4_k_cu_80954f3e_35484cute7productE)
_ZN39_INTERNAL_cd457da2_4_k_cu_80954f3e_35484cute7productE:
	.zero		1
	.type		_ZN39_INTERNAL_cd457da2_4_k_cu_80954f3e_35484cuda3std3__45__cpo3endE,@object
	.size		_ZN39_INTERNAL_cd457da2_4_k_cu_80954f3e_35484cuda3std3__45__cpo3endE,(_ZN39_INTERNAL_cd457da2_4_k_cu_80954f3e_35484cuda3std3__419piecewise_constructE - _ZN39_INTERNAL_cd457da2_4_k_cu_80954f3e_35484cuda3std3__45__cpo3endE)
_ZN39_INTERNAL_cd457da2_4_k_cu_80954f3e_35484cuda3std3__45__cpo3endE:
	.zero		1
	.type		_ZN39_INTERNAL_cd457da2_4_k_cu_80954f3e_35484cuda3std3__419piecewise_constructE,@object
	.size		_ZN39_INTERNAL_cd457da2_4_k_cu_80954f3e_35484cuda3std3__419piecewise_constructE,(_ZN39_INTERNAL_cd457da2_4_k_cu_80954f3e_35484cuda3std3__45__cpo4cendE - _ZN39_INTERNAL_cd457da2_4_k_cu_80954f3e_35484cuda3std3__419piecewise_constructE)
_ZN39_INTERNAL_cd457da2_4_k_cu_80954f3e_35484cuda3std3__419piecewise_constructE:
	.zero		1
	.type		_ZN39_INTERNAL_cd457da2_4_k_cu_80954f3e_35484cuda3std3__45__cpo4cendE,@object
	.size		_ZN39_INTERNAL_cd457da2_4_k_cu_80954f3e_35484cuda3std3__45__cpo4cendE,(_ZN39_INTERNAL_cd457da2_4_k_cu_80954f3e_35484cuda3std6ranges3__45__cpo4swapE - _ZN39_INTERNAL_cd457da2_4_k_cu_80954f3e_35484cuda3std3__45__cpo4cendE)
_ZN39_INTERNAL_cd457da2_4_k_cu_80954f3e_35484cuda3std3__45__cpo4cendE:
	.zero		1
	.type		_ZN39_INTERNAL_cd457da2_4_k_cu_80954f3e_35484cuda3std6ranges3__45__cpo4swapE,@object
	.size		_ZN39_INTERNAL_cd457da2_4_k_cu_80954f3e_35484cuda3std6ranges3__45__cpo4swapE,(.L_8 - _ZN39_INTERNAL_cd457da2_4_k_cu_80954f3e_35484cuda3std6ranges3__45__cpo4swapE)
_ZN39_INTERNAL_cd457da2_4_k_cu_80954f3e_35484cuda3std6ranges3__45__cpo4swapE:
	.zero		1
.L_8:


//--------------------- .nv.constant0._ZN7cutlass13device_kernelINS_4gemm6kernel13GemmUniversalIN4cute5tupleIJiiiiEEENS1_10collective13CollectiveMmaINS1_34MainloopSm90TmaGmmaWarpSpecializedILi4ENS5_IJNS4_1CILi2EEESB_NSA_ILi1EEEEEENS1_35KernelTmaWarpSpecializedCooperativeEEENS5_IJNSA_ILi256EEENSA_ILi128EEENSA_ILi64EEEEEENS_6half_tENS5_IJlSC_lEEESK_SL_NS4_8TiledMMAINS4_8MMA_AtomIJNS4_4SM904GMMA26MMA_64x128x16_F32F16F16_SSILNSP_5MajorE0ELSR_0ELNSP_7ScaleInE1ELSS_1EEEEEENS4_6LayoutINS5_IJSB_SC_SC_EEENS5_IJSC_NSA_ILi0EEESX_EEEEENS5_IJNS4_10UnderscoreES10_S10_EEEEENS4_23SM90_TMA_LOAD_MULTICASTENS4_14ComposedLayoutINS4_7SwizzleILi3ELi4ELi3EEENS4_18smem_ptr_flag_bitsILi16EEENSV_INS5_IJNSA_ILi8EEESI_EEENS5_IJSI_SC_EEEEEEEvNS4_8identityES13_S1D_vS1E_EENS_8epilogue10collective6detail29Sm90TmaWarpSpecializedAdapterINS1H_15DefaultEpilogueISK_SL_SL_NS1G_6thread17LinearCombinationISK_Li1EffLNS1L_9ScaleType4KindE0ELNS_15FloatRoundStyleE2ESK_EENS1_15EpilogueDefaultEEEEEvvEEEEvNT_6ParamsE --------------------------
	.section	.nv.constant0._ZN7cutlass13device_kernelINS_4gemm6kernel13GemmUniversalIN4cute5tupleIJiiiiEEENS1_10collective13CollectiveMmaINS1_34MainloopSm90TmaGmmaWarpSpecializedILi4ENS5_IJNS4_1CILi2EEESB_NSA_ILi1EEEEEENS1_35KernelTmaWarpSpecializedCooperativeEEENS5_IJNSA_ILi256EEENSA_ILi128EEENSA_ILi64EEEEEENS_6half_tENS5_IJlSC_lEEESK_SL_NS4_8TiledMMAINS4_8MMA_AtomIJNS4_4SM904GMMA26MMA_64x128x16_F32F16F16_SSILNSP_5MajorE0ELSR_0ELNSP_7ScaleInE1ELSS_1EEEEEENS4_6LayoutINS5_IJSB_SC_SC_EEENS5_IJSC_NSA_ILi0EEESX_EEEEENS5_IJNS4_10UnderscoreES10_S10_EEEEENS4_23SM90_TMA_LOAD_MULTICASTENS4_14ComposedLayoutINS4_7SwizzleILi3ELi4ELi3EEENS4_18smem_ptr_flag_bitsILi16EEENSV_INS5_IJNSA_ILi8EEESI_EEENS5_IJSI_SC_EEEEEEEvNS4_8identityES13_S1D_vS1E_EENS_8epilogue10collective6detail29Sm90TmaWarpSpecializedAdapterINS1H_15DefaultEpilogueISK_SL_SL_NS1G_6thread17LinearCombinationISK_Li1EffLNS1L_9ScaleType4KindE0ELNS_15FloatRoundStyleE2ESK_EENS1_15EpilogueDefaultEEEEEvvEEEEvNT_6ParamsE,"a",@progbits
	.sectionflags	@""
	.align	4
.nv.constant0._ZN7cutlass13device_kernelINS_4gemm6kernel13GemmUniversalIN4cute5tupleIJiiiiEEENS1_10collective13CollectiveMmaINS1_34MainloopSm90TmaGmmaWarpSpecializedILi4ENS5_IJNS4_1CILi2EEESB_NSA_ILi1EEEEEENS1_35KernelTmaWarpSpecializedCooperativeEEENS5_IJNSA_ILi256EEENSA_ILi128EEENSA_ILi64EEEEEENS_6half_tENS5_IJlSC_lEEESK_SL_NS4_8TiledMMAINS4_8MMA_AtomIJNS4_4SM904GMMA26MMA_64x128x16_F32F16F16_SSILNSP_5MajorE0ELSR_0ELNSP_7ScaleInE1ELSS_1EEEEEENS4_6LayoutINS5_IJSB_SC_SC_EEENS5_IJSC_NSA_ILi0EEESX_EEEEENS5_IJNS4_10UnderscoreES10_S10_EEEEENS4_23SM90_TMA_LOAD_MULTICASTENS4_14ComposedLayoutINS4_7SwizzleILi3ELi4ELi3EEENS4_18smem_ptr_flag_bitsILi16EEENSV_INS5_IJNSA_ILi8EEESI_EEENS5_IJSI_SC_EEEEEEEvNS4_8identityES13_S1D_vS1E_EENS_8epilogue10collective6detail29Sm90TmaWarpSpecializedAdapterINS1H_15DefaultEpilogueISK_SL_SL_NS1G_6thread17LinearCombinationISK_Li1EffLNS1L_9ScaleType4KindE0ELNS_15FloatRoundStyleE2ESK_EENS1_15EpilogueDefaultEEEEEvvEEEEvNT_6ParamsE:
	.zero		1664


//--------------------- SYMBOLS --------------------------

	.type		.nv.reservedSmem.offset0,@object
	.size		.nv.reservedSmem.offset0,0x4
	.type		__assertfail,@function
